// auto-generated by cutlass_sweep.gemm — config: {"arch": "sm_100", "cluster_m": 1, "cluster_n": 1, "dtype": "bf16", "dtype_b": "bf16", "layout": "nt", "stages": 0, "tile_k": 128, "tile_m": 128, "tile_n": 16}
#include "cutlass/cutlass.h"
#include "cutlass/gemm/collective/collective_builder.hpp"
#include "cutlass/gemm/device/gemm_universal_adapter.h"
#include "cutlass/gemm/kernel/gemm_universal.hpp"
#include "cutlass/epilogue/collective/collective_builder.hpp"

using ElemA = cutlass::bfloat16_t;
using ElemB = cutlass::bfloat16_t;
using ElemCD = cutlass::bfloat16_t;
using Acc  = float;
using TileShape    = cute::Shape<cute::_128, cute::_16, cute::_128>;
using ClusterShape = cute::Shape<cute::_1, cute::_1, cute::_1>;

using CollectiveEpilogue = typename cutlass::epilogue::collective::CollectiveBuilder<
    cutlass::arch::Sm100, cutlass::arch::OpClassTensorOp,
    TileShape, ClusterShape,
    cutlass::epilogue::collective::EpilogueTileAuto,
    Acc, Acc,
    ElemCD, cutlass::layout::RowMajor, 128 / cutlass::sizeof_bits<ElemCD>::value,
    ElemCD, cutlass::layout::RowMajor, 128 / cutlass::sizeof_bits<ElemCD>::value,
    cutlass::epilogue::collective::EpilogueScheduleAuto
  >::CollectiveOp;

using CollectiveMainloop = typename cutlass::gemm::collective::CollectiveBuilder<
    cutlass::arch::Sm100, cutlass::arch::OpClassTensorOp,
    ElemA, cutlass::layout::RowMajor, 128 / cutlass::sizeof_bits<ElemA>::value,
    ElemB, cutlass::layout::ColumnMajor, 128 / cutlass::sizeof_bits<ElemB>::value,
    Acc,
    TileShape, ClusterShape,
    cutlass::gemm::collective::StageCountAutoCarveout<static_cast<int>(sizeof(typename CollectiveEpilogue::SharedStorage))>,
    cutlass::gemm::collective::KernelScheduleAuto
  >::CollectiveOp;

using GemmKernel = cutlass::gemm::kernel::GemmUniversal<
    cute::Shape<int,int,int,int>,
    CollectiveMainloop,
    CollectiveEpilogue
>;
using Gemm = cutlass::gemm::device::GemmUniversalAdapter<GemmKernel>;

// Force the device kernel symbol into the cubin without needing a host main.
auto* _anchor = &cutlass::device_kernel<GemmKernel>;


// ===== COMPILED SASS (sm_100a) =====

	.target	sm_100a

	.elftype	@"ET_EXEC"


//--------------------- .note.nv.tkinfo           --------------------------
	.section	.note.nv.tkinfo,"",@"SHT_NOTE"
	.sectionflags	@"SHF_NOTE_NV_TKINFO"
	.tkinfo
        /*0018*/ 	.word	0x00000002
        /*0030*/ 	.string	""
        /*0030*/ 	.string	"ptxas"
        /*0030*/ 	.string	"Cuda compilation tools, release 13.0, V13.0.88"
        /*0030*/ 	.string	"Build cuda_13.0.r13.0/compiler.36424714_0"
        /*0030*/ 	.string	"-arch sm_100a -m 64 "



//--------------------- .note.nv.cuinfo           --------------------------
	.section	.note.nv.cuinfo,"",@"SHT_NOTE"
	.sectionflags	@"SHF_NOTE_NV_CUINFO"
        /*0018*/ 	.short	0x0002
        /*001a*/ 	.short	0x0064
        /*001c*/ 	.short	0x0082
	.zero		2


//--------------------- .nv.info                  --------------------------
	.section	.nv.info,"",@"SHT_CUDA_INFO"
	.align	4


	//----- nvinfo : EIATTR_REGCOUNT
	.align		4
        /*0000*/ 	.byte	0x04, 0x2f
        /*0002*/ 	.short	(.L_19 - .L_18)
	.align		4
.L_18:
        /*0004*/ 	.word	index@(_ZN7cutlass13device_kernelINS_4gemm6kernel13GemmUniversalIN4cute5tupleIJiiiiEEENS1_10collective13CollectiveMmaINS1_35MainloopSm100TmaUmmaWarpSpecializedILi6ELi2ELi4ENS5_IJNS4_1CILi1EEESB_SB_EEEEENS5_IJNSA_ILi128EEENSA_ILi16EEESE_EEENS_10bfloat16_tENS5_IJlSB_lEEESH_SI_NS4_8TiledMMAINS4_8MMA_AtomIJNS4_20SM100_MMA_F16BF16_SSISH_SH_fLi128ELi16ELNS4_4UMMA5MajorE0ELSN_0ELNSM_7ScaleInE0ELSO_0EEEEEENS4_6LayoutISC_NS5_IJNSA_ILi0EEESS_SS_EEEEENS5_IJNS4_10UnderscoreESV_SV_EEEEENS4_13SM90_TMA_LOADENS4_14ComposedLayoutINS4_7SwizzleILi3ELi4ELi3EEENS4_18smem_ptr_flag_bitsILi16EEENSR_INS5_IJNSA_ILi8EEENSA_ILi64EEEEEENS5_IJS15_SB_EEEEEEEvNS4_8identityESY_S19_vS1A_EENS_8epilogue10collective18CollectiveEpilogueINS1C_23Sm100TmaWarpSpecializedILi2ELi1ELi16ELb1ELb0EEEJSG_NS5_IJNSR_ISE_SB_EENSR_ISF_SB_EEEEESH_SI_SH_SI_NS1C_6fusion15FusionCallbacksIS1G_NS1K_17LinearCombinationISH_fSH_fLNS_15FloatRoundStyleE2EEESG_S1J_JEEENS4_5SM1004TMEM4LOAD26SM100_TMEM_LOAD_32dp32b16xESY_NSZ_INS10_ILi1ELi4ELi3EEES13_NSR_INS5_IJS14_SF_EEENS5_IJSF_SB_EEEEEEENS4_39AutoVectorizingCopyWithAssumedAlignmentILi128EEENS4_14SM90_TMA_STOREES1Y_S20_S20_EEEvvEEEEvNT_6ParamsE)
        /*0008*/ 	.word	0x00000060


	//----- nvinfo : EIATTR_FRAME_SIZE
	.align		4
.L_19:
        /*000c*/ 	.byte	0x04, 0x11
        /*000e*/ 	.short	(.L_21 - .L_20)
	.align		4
.L_20:
        /*0010*/ 	.word	index@($__internal_2_$__cuda_sm10x_tcgen05_guardrail_trap_unallocated_columns_being_dealloced)
        /*0014*/ 	.word	0x00000000


	//----- nvinfo : EIATTR_FRAME_SIZE
	.align		4
.L_21:
        /*0018*/ 	.byte	0x04, 0x11
        /*001a*/ 	.short	(.L_23 - .L_22)
	.align		4
.L_22:
        /*001c*/ 	.word	index@($__internal_1_$__cuda_sm10x_tcgen05_guardrail_trap_phase_invalid_during_alloc)
        /*0020*/ 	.word	0x00000000


	//----- nvinfo : EIATTR_FRAME_SIZE
	.align		4
.L_23:
        /*0024*/ 	.byte	0x04, 0x11
        /*0026*/ 	.short	(.L_25 - .L_24)
	.align		4
.L_24:
        /*0028*/ 	.word	index@($__internal_0_$__cuda_sm10x_tcgen05_guardrail_trap_col_being_dealloced_not_returned_by_alloc)
        /*002c*/ 	.word	0x00000000


	//----- nvinfo : EIATTR_FRAME_SIZE
	.align		4
.L_25:
        /*0030*/ 	.byte	0x04, 0x11
        /*0032*/ 	.short	(.L_27 - .L_26)
	.align		4
.L_26:
        /*0034*/ 	.word	index@(_ZN7cutlass13device_kernelINS_4gemm6kernel13GemmUniversalIN4cute5tupleIJiiiiEEENS1_10collective13CollectiveMmaINS1_35MainloopSm100TmaUmmaWarpSpecializedILi6ELi2ELi4ENS5_IJNS4_1CILi1EEESB_SB_EEEEENS5_IJNSA_ILi128EEENSA_ILi16EEESE_EEENS_10bfloat16_tENS5_IJlSB_lEEESH_SI_NS4_8TiledMMAINS4_8MMA_AtomIJNS4_20SM100_MMA_F16BF16_SSISH_SH_fLi128ELi16ELNS4_4UMMA5MajorE0ELSN_0ELNSM_7ScaleInE0ELSO_0EEEEEENS4_6LayoutISC_NS5_IJNSA_ILi0EEESS_SS_EEEEENS5_IJNS4_10UnderscoreESV_SV_EEEEENS4_13SM90_TMA_LOADENS4_14ComposedLayoutINS4_7SwizzleILi3ELi4ELi3EEENS4_18smem_ptr_flag_bitsILi16EEENSR_INS5_IJNSA_ILi8EEENSA_ILi64EEEEEENS5_IJS15_SB_EEEEEEEvNS4_8identityESY_S19_vS1A_EENS_8epilogue10collective18CollectiveEpilogueINS1C_23Sm100TmaWarpSpecializedILi2ELi1ELi16ELb1ELb0EEEJSG_NS5_IJNSR_ISE_SB_EENSR_ISF_SB_EEEEESH_SI_SH_SI_NS1C_6fusion15FusionCallbacksIS1G_NS1K_17LinearCombinationISH_fSH_fLNS_15FloatRoundStyleE2EEESG_S1J_JEEENS4_5SM1004TMEM4LOAD26SM100_TMEM_LOAD_32dp32b16xESY_NSZ_INS10_ILi1ELi4ELi3EEES13_NSR_INS5_IJS14_SF_EEENS5_IJSF_SB_EEEEEEENS4_39AutoVectorizingCopyWithAssumedAlignmentILi128EEENS4_14SM90_TMA_STOREES1Y_S20_S20_EEEvvEEEEvNT_6ParamsE)
        /*0038*/ 	.word	0x00000000


	//----- nvinfo : EIATTR_MIN_STACK_SIZE
	.align		4
.L_27:
        /*003c*/ 	.byte	0x04, 0x12
        /*003e*/ 	.short	(.L_29 - .L_28)
	.align		4
.L_28:
        /*0040*/ 	.word	index@(_ZN7cutlass13device_kernelINS_4gemm6kernel13GemmUniversalIN4cute5tupleIJiiiiEEENS1_10collective13CollectiveMmaINS1_35MainloopSm100TmaUmmaWarpSpecializedILi6ELi2ELi4ENS5_IJNS4_1CILi1EEESB_SB_EEEEENS5_IJNSA_ILi128EEENSA_ILi16EEESE_EEENS_10bfloat16_tENS5_IJlSB_lEEESH_SI_NS4_8TiledMMAINS4_8MMA_AtomIJNS4_20SM100_MMA_F16BF16_SSISH_SH_fLi128ELi16ELNS4_4UMMA5MajorE0ELSN_0ELNSM_7ScaleInE0ELSO_0EEEEEENS4_6LayoutISC_NS5_IJNSA_ILi0EEESS_SS_EEEEENS5_IJNS4_10UnderscoreESV_SV_EEEEENS4_13SM90_TMA_LOADENS4_14ComposedLayoutINS4_7SwizzleILi3ELi4ELi3EEENS4_18smem_ptr_flag_bitsILi16EEENSR_INS5_IJNSA_ILi8EEENSA_ILi64EEEEEENS5_IJS15_SB_EEEEEEEvNS4_8identityESY_S19_vS1A_EENS_8epilogue10collective18CollectiveEpilogueINS1C_23Sm100TmaWarpSpecializedILi2ELi1ELi16ELb1ELb0EEEJSG_NS5_IJNSR_ISE_SB_EENSR_ISF_SB_EEEEESH_SI_SH_SI_NS1C_6fusion15FusionCallbacksIS1G_NS1K_17LinearCombinationISH_fSH_fLNS_15FloatRoundStyleE2EEESG_S1J_JEEENS4_5SM1004TMEM4LOAD26SM100_TMEM_LOAD_32dp32b16xESY_NSZ_INS10_ILi1ELi4ELi3EEES13_NSR_INS5_IJS14_SF_EEENS5_IJSF_SB_EEEEEEENS4_39AutoVectorizingCopyWithAssumedAlignmentILi128EEENS4_14SM90_TMA_STOREES1Y_S20_S20_EEEvvEEEEvNT_6ParamsE)
        /*0044*/ 	.word	0x00000000
.L_29:


//--------------------- .nv.compat                --------------------------
	.section	.nv.compat,"",@"SHT_CUDA_COMPAT_INFO"
	.align	4
        /*0000*/ 	.byte	0x02, 0x09, 0x01, 0x00, 0x02, 0x02, 0x02, 0x00, 0x02, 0x05, 0x05, 0x00, 0x03, 0x07, 0x01, 0x01
        /*0010*/ 	.byte	0x02, 0x03, 0x01, 0x00, 0x02, 0x06, 0x01, 0x00, 0x04, 0x0b, 0x08, 0x00, 0x09, 0x00, 0x00, 0x00
        /*0020*/ 	.byte	0x00, 0x00, 0x00, 0x00


//--------------------- .nv.info._ZN7cutlass13device_kernelINS_4gemm6kernel13GemmUniversalIN4cute5tupleIJiiiiEEENS1_10collective13CollectiveMmaINS1_35MainloopSm100TmaUmmaWarpSpecializedILi6ELi2ELi4ENS5_IJNS4_1CILi1EEESB_SB_EEEEENS5_IJNSA_ILi128EEENSA_ILi16EEESE_EEENS_10bfloat16_tENS5_IJlSB_lEEESH_SI_NS4_8TiledMMAINS4_8MMA_AtomIJNS4_20SM100_MMA_F16BF16_SSISH_SH_fLi128ELi16ELNS4_4UMMA5MajorE0ELSN_0ELNSM_7ScaleInE0ELSO_0EEEEEENS4_6LayoutISC_NS5_IJNSA_ILi0EEESS_SS_EEEEENS5_IJNS4_10UnderscoreESV_SV_EEEEENS4_13SM90_TMA_LOADENS4_14ComposedLayoutINS4_7SwizzleILi3ELi4ELi3EEENS4_18smem_ptr_flag_bitsILi16EEENSR_INS5_IJNSA_ILi8EEENSA_ILi64EEEEEENS5_IJS15_SB_EEEEEEEvNS4_8identityESY_S19_vS1A_EENS_8epilogue10collective18CollectiveEpilogueINS1C_23Sm100TmaWarpSpecializedILi2ELi1ELi16ELb1ELb0EEEJSG_NS5_IJNSR_ISE_SB_EENSR_ISF_SB_EEEEESH_SI_SH_SI_NS1C_6fusion15FusionCallbacksIS1G_NS1K_17LinearCombinationISH_fSH_fLNS_15FloatRoundStyleE2EEESG_S1J_JEEENS4_5SM1004TMEM4LOAD26SM100_TMEM_LOAD_32dp32b16xESY_NSZ_INS10_ILi1ELi4ELi3EEES13_NSR_INS5_IJS14_SF_EEENS5_IJSF_SB_EEEEEEENS4_39AutoVectorizingCopyWithAssumedAlignmentILi128EEENS4_14SM90_TMA_STOREES1Y_S20_S20_EEEvvEEEEvNT_6ParamsE --------------------------
	.section	.nv.info._ZN7cutlass13device_kernelINS_4gemm6kernel13GemmUniversalIN4cute5tupleIJiiiiEEENS1_10collective13CollectiveMmaINS1_35MainloopSm100TmaUmmaWarpSpecializedILi6ELi2ELi4ENS5_IJNS4_1CILi1EEESB_SB_EEEEENS5_IJNSA_ILi128EEENSA_ILi16EEESE_EEENS_10bfloat16_tENS5_IJlSB_lEEESH_SI_NS4_8TiledMMAINS4_8MMA_AtomIJNS4_20SM100_MMA_F16BF16_SSISH_SH_fLi128ELi16ELNS4_4UMMA5MajorE0ELSN_0ELNSM_7ScaleInE0ELSO_0EEEEEENS4_6LayoutISC_NS5_IJNSA_ILi0EEESS_SS_EEEEENS5_IJNS4_10UnderscoreESV_SV_EEEEENS4_13SM90_TMA_LOADENS4_14ComposedLayoutINS4_7SwizzleILi3ELi4ELi3EEENS4_18smem_ptr_flag_bitsILi16EEENSR_INS5_IJNSA_ILi8EEENSA_ILi64EEEEEENS5_IJS15_SB_EEEEEEEvNS4_8identityESY_S19_vS1A_EENS_8epilogue10collective18CollectiveEpilogueINS1C_23Sm100TmaWarpSpecializedILi2ELi1ELi16ELb1ELb0EEEJSG_NS5_IJNSR_ISE_SB_EENSR_ISF_SB_EEEEESH_SI_SH_SI_NS1C_6fusion15FusionCallbacksIS1G_NS1K_17LinearCombinationISH_fSH_fLNS_15FloatRoundStyleE2EEESG_S1J_JEEENS4_5SM1004TMEM4LOAD26SM100_TMEM_LOAD_32dp32b16xESY_NSZ_INS10_ILi1ELi4ELi3EEES13_NSR_INS5_IJS14_SF_EEENS5_IJSF_SB_EEEEEEENS4_39AutoVectorizingCopyWithAssumedAlignmentILi128EEENS4_14SM90_TMA_STOREES1Y_S20_S20_EEEvvEEEEvNT_6ParamsE,"",@"SHT_CUDA_INFO"
	.sectionflags	@""
	.align	4


	//----- nvinfo : EIATTR_CUDA_API_VERSION
	.align		4
        /*0000*/ 	.byte	0x04, 0x37
        /*0002*/ 	.short	(.L_31 - .L_30)
.L_30:
        /*0004*/ 	.word	0x00000082


	//----- nvinfo : EIATTR_KPARAM_INFO
	.align		4
.L_31:
        /*0008*/ 	.byte	0x04, 0x17
        /*000a*/ 	.short	(.L_33 - .L_32)
.L_32:
        /*000c*/ 	.word	0x00000000
        /*0010*/ 	.short	0x0000
        /*0012*/ 	.short	0x0000
        /*0014*/ 	.byte	0x00, 0xf0, 0x01, 0x20


	//----- nvinfo : EIATTR_AT_ENTRY_FRAGMENTS
	.align		4
.L_33:
        /*0018*/ 	.byte	0x04, 0x4f
        /*001a*/ 	.short	(.L_35 - .L_34)


	//   ....[0]....
.L_34:
        /*001c*/ 	.word	0x00000006


	//----- nvinfo : EIATTR_RESERVED_SMEM_USED
	.align		4
.L_35:
        /*0020*/ 	.byte	0x01, 0x41
	.zero		2


	//----- nvinfo : EIATTR_SPARSE_MMA_MASK
	.align		4
        /*0024*/ 	.byte	0x03, 0x50
        /*0026*/ 	.short	0x0000


	//----- nvinfo : EIATTR_TCGEN05_1CTA_USED
	.align		4
        /*0028*/ 	.byte	0x01, 0x51
	.zero		2


	//----- nvinfo : EIATTR_MAXREG_COUNT
	.align		4
        /*002c*/ 	.byte	0x03, 0x1b
        /*002e*/ 	.short	0x00ff


	//----- nvinfo : EIATTR_NUM_BARRIERS
	.align		4
        /*0030*/ 	.byte	0x02, 0x4c
        /*0032*/ 	.byte	0x07
	.zero		1


	//----- nvinfo : EIATTR_EXTERNS
	.align		4
        /*0034*/ 	.byte	0x04, 0x0f
        /*0036*/ 	.short	(.L_37 - .L_36)


	//   ....[0]....
	.align		4
.L_36:
        /*0038*/ 	.word	index@(__assertfail)


	//----- nvinfo : EIATTR_MERCURY_ISA_VERSION
	.align		4
.L_37:
        /*003c*/ 	.byte	0x03, 0x5f
        /*003e*/ 	.short	0x0101


	//----- nvinfo : EIATTR_INT_WARP_WIDE_INSTR_OFFSETS
	.align		4
        /*0040*/ 	.byte	0x04, 0x31
        /*0042*/ 	.short	(.L_39 - .L_38)


	//   ....[0]....
.L_38:
        /*0044*/ 	.word	0x00001f50


	//   ....[1]....
        /*0048*/ 	.word	0x00003c80


	//   ....[2]....
        /*004c*/ 	.word	0x00003ca0


	//   ....[3]....
        /*0050*/ 	.word	0x00003cd0


	//   ....[4]....
        /*0054*/ 	.word	0x000046d0


	//   ....[5]....
        /*0058*/ 	.word	0x00004810


	//----- nvinfo : EIATTR_COOP_GROUP_MASK_REGIDS
	.align		4
.L_39:
        /*005c*/ 	.byte	0x04, 0x29
        /*005e*/ 	.short	(.L_41 - .L_40)


	//   ....[0]....
.L_40:
        /*0060*/ 	.word	0xffffffff


	//   ....[1]....
        /*0064*/ 	.word	0xffffffff


	//   ....[2]....
        /*0068*/ 	.word	0xffffffff


	//   ....[3]....
        /*006c*/ 	.word	0xffffffff


	//   ....[4]....
        /*0070*/ 	.word	0xffffffff


	//   ....[5]....
        /*0074*/ 	.word	0xffffffff


	//   ....[6]....
        /*0078*/ 	.word	0xffffffff


	//   ....[7]....
        /*007c*/ 	.word	0xffffffff


	//   ....[8]....
        /*0080*/ 	.word	0xffffffff


	//   ....[9]....
        /*0084*/ 	.word	0xffffffff


	//   ....[10]....
        /*0088*/ 	.word	0xffffffff


	//   ....[11]....
        /*008c*/ 	.word	0xffffffff


	//   ....[12]....
        /*0090*/ 	.word	0xffffffff


	//----- nvinfo : EIATTR_COOP_GROUP_INSTR_OFFSETS
	.align		4
.L_41:
        /*0094*/ 	.byte	0x04, 0x28
        /*0096*/ 	.short	(.L_43 - .L_42)


	//   ....[0]....
.L_42:
        /*0098*/ 	.word	0x00000090


	//   ....[1]....
        /*009c*/ 	.word	0x000004d0


	//   ....[2]....
        /*00a0*/ 	.word	0x00000680


	//   ....[3]....
        /*00a4*/ 	.word	0x000007e0


	//   ....[4]....
        /*00a8*/ 	.word	0x000008e0


	//   ....[5]....
        /*00ac*/ 	.word	0x00000a50


	//   ....[6]....
        /*00b0*/ 	.word	0x00000bf0


	//   ....[7]....
        /*00b4*/ 	.word	0x00001e30


	//   ....[8]....
        /*00b8*/ 	.word	0x00002d30


	//   ....[9]....
        /*00bc*/ 	.word	0x00002f40


	//   ....[10]....
        /*00c0*/ 	.word	0x00002f70


	//   ....[11]....
        /*00c4*/ 	.word	0x00003b60


	//   ....[12]....
        /*00c8*/ 	.word	0x00003d90


	//----- nvinfo : EIATTR_VRC_CTA_INIT_COUNT
	.align		4
.L_43:
        /*00cc*/ 	.byte	0x02, 0x4a
        /*00ce*/ 	.byte	0x80
	.zero		1


	//----- nvinfo : EIATTR_SYSCALL_OFFSETS
	.align		4
        /*00d0*/ 	.byte	0x04, 0x46
        /*00d2*/ 	.short	(.L_45 - .L_44)


	//   ....[0]....
.L_44:
        /*00d4*/ 	.word	0x000052a0


	//   ....[1]....
        /*00d8*/ 	.word	0x00005390


	//   ....[2]....
        /*00dc*/ 	.word	0x00005aa0


	//----- nvinfo : EIATTR_MBARRIER_INSTR_OFFSETS
	.align		4
.L_45:
        /*00e0*/ 	.byte	0x04, 0x39
        /*00e2*/ 	.short	(.L_47 - .L_46)


	//   ....[0]....
.L_46:
        /*00e4*/ 	.word	0x000005b0
        /*00e8*/ 	.word	0x000000ff
        /*00ec*/ 	.word	0x00000000
        /*00f0*/ 	.short	0x0100
        /*00f2*/ 	.byte	0x05
	.zero		1


	//   ....[1]....
        /*00f4*/ 	.word	0x000005c0
        /*00f8*/ 	.word	0x000000ff
        /*00fc*/ 	.word	0x00000030
        /*0100*/ 	.short	0x0100
        /*0102*/ 	.byte	0x05
	.zero		1


	//   ....[2]....
        /*0104*/ 	.word	0x000005d0
        /*0108*/ 	.word	0x000000ff
        /*010c*/ 	.word	0x00000008
        /*0110*/ 	.short	0x0100
        /*0112*/ 	.byte	0x05
	.zero		1


	//   ....[3]....
        /*0114*/ 	.word	0x000005e0
        /*0118*/ 	.word	0x000000ff
        /*011c*/ 	.word	0x00000038
        /*0120*/ 	.short	0x0100
        /*0122*/ 	.byte	0x05
	.zero		1


	//   ....[4]....
        /*0124*/ 	.word	0x000005f0
        /*0128*/ 	.word	0x000000ff
        /*012c*/ 	.word	0x00000010
        /*0130*/ 	.short	0x0100
        /*0132*/ 	.byte	0x05
	.zero		1


	//   ....[5]....
        /*0134*/ 	.word	0x00000600
        /*0138*/ 	.word	0x000000ff
        /*013c*/ 	.word	0x00000040
        /*0140*/ 	.short	0x0100
        /*0142*/ 	.byte	0x05
	.zero		1


	//   ....[6]....
        /*0144*/ 	.word	0x00000610
        /*0148*/ 	.word	0x000000ff
        /*014c*/ 	.word	0x00000018
        /*0150*/ 	.short	0x0100
        /*0152*/ 	.byte	0x05
	.zero		1


	//   ....[7]....
        /*0154*/ 	.word	0x00000620
        /*0158*/ 	.word	0x000000ff
        /*015c*/ 	.word	0x00000048
        /*0160*/ 	.short	0x0100
        /*0162*/ 	.byte	0x05
	.zero		1


	//   ....[8]....
        /*0164*/ 	.word	0x00000630
        /*0168*/ 	.word	0x000000ff
        /*016c*/ 	.word	0x00000020
        /*0170*/ 	.short	0x0100
        /*0172*/ 	.byte	0x05
	.zero		1


	//   ....[9]....
        /*0174*/ 	.word	0x00000640
        /*0178*/ 	.word	0x000000ff
        /*017c*/ 	.word	0x00000050
        /*0180*/ 	.short	0x0100
        /*0182*/ 	.byte	0x05
	.zero		1


	//   ....[10]....
        /*0184*/ 	.word	0x00000650
        /*0188*/ 	.word	0x000000ff
        /*018c*/ 	.word	0x00000028
        /*0190*/ 	.short	0x0100
        /*0192*/ 	.byte	0x05
	.zero		1


	//   ....[11]....
        /*0194*/ 	.word	0x00000660
        /*0198*/ 	.word	0x000000ff
        /*019c*/ 	.word	0x00000058
        /*01a0*/ 	.short	0x0100
        /*01a2*/ 	.byte	0x05
	.zero		1


	//   ....[12]....
        /*01a4*/ 	.word	0x00000790
        /*01a8*/ 	.word	0x000000ff
        /*01ac*/ 	.word	0x00000060
        /*01b0*/ 	.short	0x0100
        /*01b2*/ 	.byte	0x07
	.zero		1


	//   ....[13]....
        /*01b4*/ 	.word	0x000007a0
        /*01b8*/ 	.word	0x000000ff
        /*01bc*/ 	.word	0x00000070
        /*01c0*/ 	.short	0x0100
        /*01c2*/ 	.byte	0x07
	.zero		1


	//   ....[14]....
        /*01c4*/ 	.word	0x000007b0
        /*01c8*/ 	.word	0x000000ff
        /*01cc*/ 	.word	0x00000068
        /*01d0*/ 	.short	0x0100
        /*01d2*/ 	.byte	0x07
	.zero		1


	//   ....[15]....
        /*01d4*/ 	.word	0x000007c0
        /*01d8*/ 	.word	0x000000ff
        /*01dc*/ 	.word	0x00000078
        /*01e0*/ 	.short	0x0100
        /*01e2*/ 	.byte	0x07
	.zero		1


	//   ....[16]....
        /*01e4*/ 	.word	0x000008b0
        /*01e8*/ 	.word	0x000000ff
        /*01ec*/ 	.word	0x00000080
        /*01f0*/ 	.short	0x0100
        /*01f2*/ 	.byte	0x05
	.zero		1


	//   ....[17]....
        /*01f4*/ 	.word	0x000008c0
        /*01f8*/ 	.word	0x000000ff
        /*01fc*/ 	.word	0x00000088
        /*0200*/ 	.short	0x0100
        /*0202*/ 	.byte	0x05
	.zero		1


	//   ....[18]....
        /*0204*/ 	.word	0x00000a00
        /*0208*/ 	.word	0x000000ff
        /*020c*/ 	.word	0x00000090
        /*0210*/ 	.short	0x0100
        /*0212*/ 	.byte	0x05
	.zero		1


	//   ....[19]....
        /*0214*/ 	.word	0x00000a10
        /*0218*/ 	.word	0x000000ff
        /*021c*/ 	.word	0x000000a0
        /*0220*/ 	.short	0x0100
        /*0222*/ 	.byte	0x05
	.zero		1


	//   ....[20]....
        /*0224*/ 	.word	0x00000a20
        /*0228*/ 	.word	0x000000ff
        /*022c*/ 	.word	0x00000098
        /*0230*/ 	.short	0x0100
        /*0232*/ 	.byte	0x05
	.zero		1


	//   ....[21]....
        /*0234*/ 	.word	0x00000a30
        /*0238*/ 	.word	0x000000ff
        /*023c*/ 	.word	0x000000a8
        /*0240*/ 	.short	0x0100
        /*0242*/ 	.byte	0x05
	.zero		1


	//   ....[22]....
        /*0244*/ 	.word	0x00000b60
        /*0248*/ 	.word	0x000000ff
        /*024c*/ 	.word	0x000000b0
        /*0250*/ 	.short	0x0100
        /*0252*/ 	.byte	0x07
	.zero		1


	//   ....[23]....
        /*0254*/ 	.word	0x00000b70
        /*0258*/ 	.word	0x000000ff
        /*025c*/ 	.word	0x000000d0
        /*0260*/ 	.short	0x0100
        /*0262*/ 	.byte	0x07
	.zero		1


	//   ....[24]....
        /*0264*/ 	.word	0x00000b80
        /*0268*/ 	.word	0x000000ff
        /*026c*/ 	.word	0x000000b8
        /*0270*/ 	.short	0x0100
        /*0272*/ 	.byte	0x07
	.zero		1


	//   ....[25]....
        /*0274*/ 	.word	0x00000b90
        /*0278*/ 	.word	0x000000ff
        /*027c*/ 	.word	0x000000d8
        /*0280*/ 	.short	0x0100
        /*0282*/ 	.byte	0x07
	.zero		1


	//   ....[26]....
        /*0284*/ 	.word	0x00000ba0
        /*0288*/ 	.word	0x000000ff
        /*028c*/ 	.word	0x000000c0
        /*0290*/ 	.short	0x0100
        /*0292*/ 	.byte	0x07
	.zero		1


	//   ....[27]....
        /*0294*/ 	.word	0x00000bb0
        /*0298*/ 	.word	0x000000ff
        /*029c*/ 	.word	0x000000e0
        /*02a0*/ 	.short	0x0100
        /*02a2*/ 	.byte	0x07
	.zero		1


	//   ....[28]....
        /*02a4*/ 	.word	0x00000bc0
        /*02a8*/ 	.word	0x000000ff
        /*02ac*/ 	.word	0x000000c8
        /*02b0*/ 	.short	0x0100
        /*02b2*/ 	.byte	0x07
	.zero		1


	//   ....[29]....
        /*02b4*/ 	.word	0x00000bd0
        /*02b8*/ 	.word	0x000000ff
        /*02bc*/ 	.word	0x000000e8
        /*02c0*/ 	.short	0x0100
        /*02c2*/ 	.byte	0x07
	.zero		1


	//   ....[30]....
        /*02c4*/ 	.word	0x00000cc0
        /*02c8*/ 	.word	0x000000ff
        /*02cc*/ 	.word	0x000000f0
        /*02d0*/ 	.short	0x0100
        /*02d2*/ 	.byte	0x05
	.zero		1


	//   ....[31]....
        /*02d4*/ 	.word	0x00000cd0
        /*02d8*/ 	.word	0x000000ff
        /*02dc*/ 	.word	0x00000100
        /*02e0*/ 	.short	0x0100
        /*02e2*/ 	.byte	0x05
	.zero		1


	//   ....[32]....
        /*02e4*/ 	.word	0x00000ce0
        /*02e8*/ 	.word	0x000000ff
        /*02ec*/ 	.word	0x000000f8
        /*02f0*/ 	.short	0x0100
        /*02f2*/ 	.byte	0x05
	.zero		1


	//   ....[33]....
        /*02f4*/ 	.word	0x00000cf0
        /*02f8*/ 	.word	0x000000ff
        /*02fc*/ 	.word	0x00000108
        /*0300*/ 	.short	0x0100
        /*0302*/ 	.byte	0x05
	.zero		1


	//   ....[34]....
        /*0304*/ 	.word	0x000015d0
        /*0308*/ 	.word	0x00000003
        /*030c*/ 	.word	0x00000100
        /*0310*/ 	.short	0x010a
        /*0312*/ 	.byte	0xff
	.zero		1


	//   ....[35]....
        /*0314*/ 	.word	0x00001600
        /*0318*/ 	.word	0x00000003
        /*031c*/ 	.word	0x000000f0
        /*0320*/ 	.short	0x0101
        /*0322*/ 	.byte	0xff
	.zero		1


	//   ....[36]....
        /*0324*/ 	.word	0x000016d0
        /*0328*/ 	.word	0x000000ff
        /*032c*/ 	.word	0x00000030
        /*0330*/ 	.short	0x010a
        /*0332*/ 	.byte	0x08
	.zero		1


	//   ....[37]....
        /*0334*/ 	.word	0x00001770
        /*0338*/ 	.word	0x000000ff
        /*033c*/ 	.word	0x00000030
        /*0340*/ 	.short	0x010a
        /*0342*/ 	.byte	0x21
	.zero		1


	//   ....[38]....
        /*0344*/ 	.word	0x000018c0
        /*0348*/ 	.word	0x000000ff
        /*034c*/ 	.word	0x00000030
        /*0350*/ 	.short	0x010a
        /*0352*/ 	.byte	0x08
	.zero		1


	//   ....[39]....
        /*0354*/ 	.word	0x00001a90
        /*0358*/ 	.word	0x000000ff
        /*035c*/ 	.word	0x00000088
        /*0360*/ 	.short	0x0101
        /*0362*/ 	.byte	0x04
	.zero		1


	//   ....[40]....
        /*0364*/ 	.word	0x00001ab0
        /*0368*/ 	.word	0x000000ff
        /*036c*/ 	.word	0x00000030
        /*0370*/ 	.short	0x010a
        /*0372*/ 	.byte	0x08
	.zero		1


	//   ....[41]....
        /*0374*/ 	.word	0x00001b30
        /*0378*/ 	.word	0x000000ff
        /*037c*/ 	.word	0x00000030
        /*0380*/ 	.short	0x010a
        /*0382*/ 	.byte	0x21
	.zero		1


	//   ....[42]....
        /*0384*/ 	.word	0x00001c80
        /*0388*/ 	.word	0x000000ff
        /*038c*/ 	.word	0x00000030
        /*0390*/ 	.short	0x010a
        /*0392*/ 	.byte	0x08
	.zero		1


	//   ....[43]....
        /*0394*/ 	.word	0x00001e60
        /*0398*/ 	.word	0x00000002
        /*039c*/ 	.word	0x00000090
        /*03a0*/ 	.short	0x010a
        /*03a2*/ 	.byte	0xff
	.zero		1


	//   ....[44]....
        /*03a4*/ 	.word	0x00001f20
        /*03a8*/ 	.word	0x00000002
        /*03ac*/ 	.word	0x00000000
        /*03b0*/ 	.short	0x0101
        /*03b2*/ 	.byte	0xff
	.zero		1


	//   ....[45]....
        /*03b4*/ 	.word	0x00002480
        /*03b8*/ 	.word	0x000000ff
        /*03bc*/ 	.word	0x00000000
        /*03c0*/ 	.short	0x010a
        /*03c2*/ 	.byte	0x05
	.zero		1


	//   ....[46]....
        /*03c4*/ 	.word	0x00002510
        /*03c8*/ 	.word	0x000000ff
        /*03cc*/ 	.word	0x00000000
        /*03d0*/ 	.short	0x010a
        /*03d2*/ 	.byte	0x05
	.zero		1


	//   ....[47]....
        /*03d4*/ 	.word	0x000025a0
        /*03d8*/ 	.word	0x000000ff
        /*03dc*/ 	.word	0x00000000
        /*03e0*/ 	.short	0x010a
        /*03e2*/ 	.byte	0x05
	.zero		1


	//   ....[48]....
        /*03e4*/ 	.word	0x00002630
        /*03e8*/ 	.word	0x000000ff
        /*03ec*/ 	.word	0x00000000
        /*03f0*/ 	.short	0x010a
        /*03f2*/ 	.byte	0x05
	.zero		1


	//   ....[49]....
        /*03f4*/ 	.word	0x000026c0
        /*03f8*/ 	.word	0x000000ff
        /*03fc*/ 	.word	0x00000000
        /*0400*/ 	.short	0x010a
        /*0402*/ 	.byte	0x05
	.zero		1


	//   ....[50]....
        /*0404*/ 	.word	0x00002760
        /*0408*/ 	.word	0x00000000
        /*040c*/ 	.word	0x00000000
        /*0410*/ 	.short	0x010a
        /*0412*/ 	.byte	0xff
	.zero		1


	//   ....[51]....
        /*0414*/ 	.word	0x00002880
        /*0418*/ 	.word	0x00000000
        /*041c*/ 	.word	0x000000f0
        /*0420*/ 	.short	0x010a
        /*0422*/ 	.byte	0xff
	.zero		1


	//   ....[52]....
        /*0424*/ 	.word	0x000028e0
        /*0428*/ 	.word	0x00000004
        /*042c*/ 	.word	0x00000000
        /*0430*/ 	.short	0x0101
        /*0432*/ 	.byte	0xff
	.zero		1


	//   ....[53]....
        /*0434*/ 	.word	0x00002900
        /*0438*/ 	.word	0x000000ff
        /*043c*/ 	.word	0x000000a0
        /*0440*/ 	.short	0x010a
        /*0442*/ 	.byte	0x05
	.zero		1


	//   ....[54]....
        /*0444*/ 	.word	0x00002a20
        /*0448*/ 	.word	0x00000000
        /*044c*/ 	.word	0x00000090
        /*0450*/ 	.short	0x010a
        /*0452*/ 	.byte	0xff
	.zero		1


	//   ....[55]....
        /*0454*/ 	.word	0x00002b30
        /*0458*/ 	.word	0x00000000
        /*045c*/ 	.word	0x00000000
        /*0460*/ 	.short	0x0101
        /*0462*/ 	.byte	0xff
	.zero		1


	//   ....[56]....
        /*0464*/ 	.word	0x00002bc0
        /*0468*/ 	.word	0x000000ff
        /*046c*/ 	.word	0x000000a0
        /*0470*/ 	.short	0x0106
        /*0472*/ 	.byte	0x05
	.zero		1


	//   ....[57]....
        /*0474*/ 	.word	0x00002be0
        /*0478*/ 	.word	0x000000ff
        /*047c*/ 	.word	0x000000a0
        /*0480*/ 	.short	0x010a
        /*0482*/ 	.byte	0x05
	.zero		1


	//   ....[58]....
        /*0484*/ 	.word	0x00002c70
        /*0488*/ 	.word	0x000000ff
        /*048c*/ 	.word	0x000000a0
        /*0490*/ 	.short	0x0106
        /*0492*/ 	.byte	0x04
	.zero		1


	//   ....[59]....
        /*0494*/ 	.word	0x00002cb0
        /*0498*/ 	.word	0x00000000
        /*049c*/ 	.word	0x000000a0
        /*04a0*/ 	.short	0x010a
        /*04a2*/ 	.byte	0xff
	.zero		1


	//   ....[60]....
        /*04a4*/ 	.word	0x00003270
        /*04a8*/ 	.word	0x00000000
        /*04ac*/ 	.word	0x00000090
        /*04b0*/ 	.short	0x010a
        /*04b2*/ 	.byte	0xff
	.zero		1


	//   ....[61]....
        /*04b4*/ 	.word	0x00003370
        /*04b8*/ 	.word	0x00000003
        /*04bc*/ 	.word	0x00000000
        /*04c0*/ 	.short	0x0101
        /*04c2*/ 	.byte	0xff
	.zero		1


	//   ....[62]....
        /*04c4*/ 	.word	0x00003380
        /*04c8*/ 	.word	0x000000ff
        /*04cc*/ 	.word	0x00000000
        /*04d0*/ 	.short	0x010a
        /*04d2*/ 	.byte	0x07
	.zero		1


	//   ....[63]....
        /*04d4*/ 	.word	0x000033b0
        /*04d8*/ 	.word	0x000000ff
        /*04dc*/ 	.word	0x000000d0
        /*04e0*/ 	.short	0x010a
        /*04e2*/ 	.byte	0x06
	.zero		1


	//   ....[64]....
        /*04e4*/ 	.word	0x00003480
        /*04e8*/ 	.word	0x000000ff
        /*04ec*/ 	.word	0x00000000
        /*04f0*/ 	.short	0x010a
        /*04f2*/ 	.byte	0x0b
	.zero		1


	//   ....[65]....
        /*04f4*/ 	.word	0x000035b0
        /*04f8*/ 	.word	0x000000ff
        /*04fc*/ 	.word	0x00000000
        /*0500*/ 	.short	0x010a
        /*0502*/ 	.byte	0x22
	.zero		1


	//   ....[66]....
        /*0504*/ 	.word	0x00003990
        /*0508*/ 	.word	0x000000ff
        /*050c*/ 	.word	0x00000000
        /*0510*/ 	.short	0x010a
        /*0512*/ 	.byte	0x06
	.zero		1


	//   ....[67]....
        /*0514*/ 	.word	0x00003a20
        /*0518*/ 	.word	0x000000ff
        /*051c*/ 	.word	0x00000000
        /*0520*/ 	.short	0x010a
        /*0522*/ 	.byte	0x06
	.zero		1


	//   ....[68]....
        /*0524*/ 	.word	0x00003ab0
        /*0528*/ 	.word	0x000000ff
        /*052c*/ 	.word	0x00000000
        /*0530*/ 	.short	0x010a
        /*0532*/ 	.byte	0x06
	.zero		1


	//   ....[69]....
        /*0534*/ 	.word	0x00003b40
        /*0538*/ 	.word	0x000000ff
        /*053c*/ 	.word	0x00000000
        /*0540*/ 	.short	0x010a
        /*0542*/ 	.byte	0x07
	.zero		1


	//   ....[70]....
        /*0544*/ 	.word	0x00003f70
        /*0548*/ 	.word	0x00000000
        /*054c*/ 	.word	0x00000090
        /*0550*/ 	.short	0x010a
        /*0552*/ 	.byte	0xff
	.zero		1


	//   ....[71]....
        /*0554*/ 	.word	0x00004050
        /*0558*/ 	.word	0x00000000
        /*055c*/ 	.word	0x00000000
        /*0560*/ 	.short	0x0101
        /*0562*/ 	.byte	0xff
	.zero		1


	//   ....[72]....
        /*0564*/ 	.word	0x00004370
        /*0568*/ 	.word	0x000000ff
        /*056c*/ 	.word	0x00000088
        /*0570*/ 	.short	0x010a
        /*0572*/ 	.byte	0x07
	.zero		1


	//   ....[73]....
        /*0574*/ 	.word	0x00004550
        /*0578*/ 	.word	0x000000ff
        /*057c*/ 	.word	0x00000070
        /*0580*/ 	.short	0x010a
        /*0582*/ 	.byte	0x0d
	.zero		1


	//   ....[74]....
        /*0584*/ 	.word	0x00004860
        /*0588*/ 	.word	0x000000ff
        /*058c*/ 	.word	0x00000060
        /*0590*/ 	.short	0x010b
        /*0592*/ 	.byte	0x0d
	.zero		1


	//   ....[75]....
        /*0594*/ 	.word	0x000048c0
        /*0598*/ 	.word	0x000000ff
        /*059c*/ 	.word	0x00000000
        /*05a0*/ 	.short	0x0101
        /*05a2*/ 	.byte	0x0e
	.zero		1


	//   ....[76]....
        /*05a4*/ 	.word	0x00004910
        /*05a8*/ 	.word	0x000000ff
        /*05ac*/ 	.word	0x00000000
        /*05b0*/ 	.short	0x010a
        /*05b2*/ 	.byte	0x04
	.zero		1


	//   ....[77]....
        /*05b4*/ 	.word	0x000049b0
        /*05b8*/ 	.word	0x00000000
        /*05bc*/ 	.word	0x00000000
        /*05c0*/ 	.short	0x010a
        /*05c2*/ 	.byte	0xff
	.zero		1


	//   ....[78]....
        /*05c4*/ 	.word	0x00004cb0
        /*05c8*/ 	.word	0x00000000
        /*05cc*/ 	.word	0x00000090
        /*05d0*/ 	.short	0x010a
        /*05d2*/ 	.byte	0xff
	.zero		1


	//   ....[79]....
        /*05d4*/ 	.word	0x00004dc0
        /*05d8*/ 	.word	0x00000000
        /*05dc*/ 	.word	0x00000000
        /*05e0*/ 	.short	0x0101
        /*05e2*/ 	.byte	0xff
	.zero		1


	//   ....[80]....
        /*05e4*/ 	.word	0x00005720
        /*05e8*/ 	.word	0x00000003
        /*05ec*/ 	.word	0x00000060
        /*05f0*/ 	.short	0x010a
        /*05f2*/ 	.byte	0xff
	.zero		1


	//   ....[81]....
        /*05f4*/ 	.word	0x00005730
        /*05f8*/ 	.word	0x00000041
        /*05fc*/ 	.word	0x000000b0
        /*0600*/ 	.short	0x010a
        /*0602*/ 	.byte	0xff
	.zero		1


	//   ....[82]....
        /*0604*/ 	.word	0x000058e0
        /*0608*/ 	.word	0x00000003
        /*060c*/ 	.word	0x00000060
        /*0610*/ 	.short	0x010a
        /*0612*/ 	.byte	0xff
	.zero		1


	//   ....[83]....
        /*0614*/ 	.word	0x00005980
        /*0618*/ 	.word	0x00000041
        /*061c*/ 	.word	0x000000b0
        /*0620*/ 	.short	0x010a
        /*0622*/ 	.byte	0xff
	.zero		1


	//   ....[84]....
        /*0624*/ 	.word	0x00005c10
        /*0628*/ 	.word	0x000000ff
        /*062c*/ 	.word	0x00000000
        /*0630*/ 	.short	0x0101
        /*0632*/ 	.byte	0x05
	.zero		1


	//   ....[85]....
        /*0634*/ 	.word	0x00006170
        /*0638*/ 	.word	0x00000002
        /*063c*/ 	.word	0x00000000
        /*0640*/ 	.short	0x0101
        /*0642*/ 	.byte	0xff
	.zero		1


	//   ....[86]....
        /*0644*/ 	.word	0x00006410
        /*0648*/ 	.word	0x00000003
        /*064c*/ 	.word	0x00000100
        /*0650*/ 	.short	0x010a
        /*0652*/ 	.byte	0xff
	.zero		1


	//   ....[87]....
        /*0654*/ 	.word	0x00006470
        /*0658*/ 	.word	0x00000002
        /*065c*/ 	.word	0x00000030
        /*0660*/ 	.short	0x010a
        /*0662*/ 	.byte	0xff
	.zero		1


	//   ....[88]....
        /*0664*/ 	.word	0x000064d0
        /*0668*/ 	.word	0x00000002
        /*066c*/ 	.word	0x00000030
        /*0670*/ 	.short	0x010a
        /*0672*/ 	.byte	0xff
	.zero		1


	//   ....[89]....
        /*0674*/ 	.word	0x00006520
        /*0678*/ 	.word	0x00000002
        /*067c*/ 	.word	0x00000090
        /*0680*/ 	.short	0x010a
        /*0682*/ 	.byte	0xff
	.zero		1


	//   ....[90]....
        /*0684*/ 	.word	0x00006580
        /*0688*/ 	.word	0x00000000
        /*068c*/ 	.word	0x00000000
        /*0690*/ 	.short	0x010a
        /*0692*/ 	.byte	0xff
	.zero		1


	//   ....[91]....
        /*0694*/ 	.word	0x000065e0
        /*0698*/ 	.word	0x00000000
        /*069c*/ 	.word	0x00000000
        /*06a0*/ 	.short	0x010a
        /*06a2*/ 	.byte	0xff
	.zero		1


	//   ....[92]....
        /*06a4*/ 	.word	0x00006640
        /*06a8*/ 	.word	0x00000000
        /*06ac*/ 	.word	0x00000000
        /*06b0*/ 	.short	0x010a
        /*06b2*/ 	.byte	0xff
	.zero		1


	//   ....[93]....
        /*06b4*/ 	.word	0x000066a0
        /*06b8*/ 	.word	0x00000000
        /*06bc*/ 	.word	0x00000000
        /*06c0*/ 	.short	0x010a
        /*06c2*/ 	.byte	0xff
	.zero		1


	//   ....[94]....
        /*06c4*/ 	.word	0x00006700
        /*06c8*/ 	.word	0x00000000
        /*06cc*/ 	.word	0x00000000
        /*06d0*/ 	.short	0x010a
        /*06d2*/ 	.byte	0xff
	.zero		1


	//   ....[95]....
        /*06d4*/ 	.word	0x00006750
        /*06d8*/ 	.word	0x00000000
        /*06dc*/ 	.word	0x000000f0
        /*06e0*/ 	.short	0x010a
        /*06e2*/ 	.byte	0xff
	.zero		1


	//   ....[96]....
        /*06e4*/ 	.word	0x000067b0
        /*06e8*/ 	.word	0x00000000
        /*06ec*/ 	.word	0x000000a0
        /*06f0*/ 	.short	0x010a
        /*06f2*/ 	.byte	0xff
	.zero		1


	//   ....[97]....
        /*06f4*/ 	.word	0x00006800
        /*06f8*/ 	.word	0x00000000
        /*06fc*/ 	.word	0x00000090
        /*0700*/ 	.short	0x010a
        /*0702*/ 	.byte	0xff
	.zero		1


	//   ....[98]....
        /*0704*/ 	.word	0x00006860
        /*0708*/ 	.word	0x00000000
        /*070c*/ 	.word	0x000000a0
        /*0710*/ 	.short	0x010a
        /*0712*/ 	.byte	0xff
	.zero		1


	//   ....[99]....
        /*0714*/ 	.word	0x000068b0
        /*0718*/ 	.word	0x00000000
        /*071c*/ 	.word	0x00000090
        /*0720*/ 	.short	0x010a
        /*0722*/ 	.byte	0xff
	.zero		1


	//   ....[100]....
        /*0724*/ 	.word	0x00006910
        /*0728*/ 	.word	0x00000003
        /*072c*/ 	.word	0x000000d0
        /*0730*/ 	.short	0x010a
        /*0732*/ 	.byte	0xff
	.zero		1


	//   ....[101]....
        /*0734*/ 	.word	0x00006970
        /*0738*/ 	.word	0x00000000
        /*073c*/ 	.word	0x00000000
        /*0740*/ 	.short	0x010a
        /*0742*/ 	.byte	0xff
	.zero		1


	//   ....[102]....
        /*0744*/ 	.word	0x000069d0
        /*0748*/ 	.word	0x00000000
        /*074c*/ 	.word	0x00000000
        /*0750*/ 	.short	0x010a
        /*0752*/ 	.byte	0xff
	.zero		1


	//   ....[103]....
        /*0754*/ 	.word	0x00006a30
        /*0758*/ 	.word	0x00000000
        /*075c*/ 	.word	0x00000000
        /*0760*/ 	.short	0x010a
        /*0762*/ 	.byte	0xff
	.zero		1


	//   ....[104]....
        /*0764*/ 	.word	0x00006a90
        /*0768*/ 	.word	0x00000000
        /*076c*/ 	.word	0x00000000
        /*0770*/ 	.short	0x010a
        /*0772*/ 	.byte	0xff
	.zero		1


	//   ....[105]....
        /*0774*/ 	.word	0x00006af0
        /*0778*/ 	.word	0x00000000
        /*077c*/ 	.word	0x00000000
        /*0780*/ 	.short	0x010a
        /*0782*/ 	.byte	0xff
	.zero		1


	//   ....[106]....
        /*0784*/ 	.word	0x00006b40
        /*0788*/ 	.word	0x00000000
        /*078c*/ 	.word	0x00000090
        /*0790*/ 	.short	0x010a
        /*0792*/ 	.byte	0xff
	.zero		1


	//   ....[107]....
        /*0794*/ 	.word	0x00006ba0
        /*0798*/ 	.word	0x00000000
        /*079c*/ 	.word	0x00000088
        /*07a0*/ 	.short	0x010a
        /*07a2*/ 	.byte	0xff
	.zero		1


	//   ....[108]....
        /*07a4*/ 	.word	0x00006c00
        /*07a8*/ 	.word	0x00000003
        /*07ac*/ 	.word	0x00000070
        /*07b0*/ 	.short	0x010a
        /*07b2*/ 	.byte	0xff
	.zero		1


	//   ....[109]....
        /*07b4*/ 	.word	0x00006c60
        /*07b8*/ 	.word	0x00000000
        /*07bc*/ 	.word	0x00000000
        /*07c0*/ 	.short	0x010a
        /*07c2*/ 	.byte	0xff
	.zero		1


	//   ....[110]....
        /*07c4*/ 	.word	0x00006cb0
        /*07c8*/ 	.word	0x00000000
        /*07cc*/ 	.word	0x00000090
        /*07d0*/ 	.short	0x010a
        /*07d2*/ 	.byte	0xff
	.zero		1


	//   ....[111]....
        /*07d4*/ 	.word	0x00006d00
        /*07d8*/ 	.word	0x00000003
        /*07dc*/ 	.word	0x00000060
        /*07e0*/ 	.short	0x010a
        /*07e2*/ 	.byte	0xff
	.zero		1


	//   ....[112]....
        /*07e4*/ 	.word	0x00006d50
        /*07e8*/ 	.word	0x00000041
        /*07ec*/ 	.word	0x000000b0
        /*07f0*/ 	.short	0x010a
        /*07f2*/ 	.byte	0xff
	.zero		1


	//----- nvinfo : EIATTR_NUM_MBARRIERS
	.align		4
.L_47:
        /*07f4*/ 	.byte	0x03, 0x38
        /*07f6*/ 	.short	0x0022


	//----- nvinfo : EIATTR_EXIT_INSTR_OFFSETS
	.align		4
        /*07f8*/ 	.byte	0x04, 0x1c
        /*07fa*/ 	.short	(.L_49 - .L_48)


	//   ....[0]....
.L_48:
        /*07fc*/ 	.word	0x00002790


	//   ....[1]....
        /*0800*/ 	.word	0x00002c80


	//   ....[2]....
        /*0804*/ 	.word	0x00002ce0


	//   ....[3]....
        /*0808*/ 	.word	0x00003da0


	//   ....[4]....
        /*080c*/ 	.word	0x000049e0


	//   ....[5]....
        /*0810*/ 	.word	0x00004a20


	//   ....[6]....
        /*0814*/ 	.word	0x00006320


	//   ....[7]....
        /*0818*/ 	.word	0x000063a0


	//   ....[8]....
        /*081c*/ 	.word	0x000063d0


	//   ....[9]....
        /*0820*/ 	.word	0x00006400


	//----- nvinfo : EIATTR_MAX_THREADS
	.align		4
.L_49:
        /*0824*/ 	.byte	0x04, 0x05
        /*0826*/ 	.short	(.L_51 - .L_50)
.L_50:
        /*0828*/ 	.word	0x00000100
        /*082c*/ 	.word	0x00000001
        /*0830*/ 	.word	0x00000001


	//----- nvinfo : EIATTR_CRS_STACK_SIZE
	.align		4
.L_51:
        /*0834*/ 	.byte	0x04, 0x1e
        /*0836*/ 	.short	(.L_53 - .L_52)
.L_52:
        /*0838*/ 	.word	0x00000000


	//----- nvinfo : EIATTR_CBANK_PARAM_SIZE
	.align		4
.L_53:
        /*083c*/ 	.byte	0x03, 0x19
        /*083e*/ 	.short	0x0800


	//----- nvinfo : EIATTR_PARAM_CBANK
	.align		4
        /*0840*/ 	.byte	0x04, 0x0a
        /*0842*/ 	.short	(.L_55 - .L_54)
	.align		4
.L_54:
        /*0844*/ 	.word	index@(.nv.constant0._ZN7cutlass13device_kernelINS_4gemm6kernel13GemmUniversalIN4cute5tupleIJiiiiEEENS1_10collective13CollectiveMmaINS1_35MainloopSm100TmaUmmaWarpSpecializedILi6ELi2ELi4ENS5_IJNS4_1CILi1EEESB_SB_EEEEENS5_IJNSA_ILi128EEENSA_ILi16EEESE_EEENS_10bfloat16_tENS5_IJlSB_lEEESH_SI_NS4_8TiledMMAINS4_8MMA_AtomIJNS4_20SM100_MMA_F16BF16_SSISH_SH_fLi128ELi16ELNS4_4UMMA5MajorE0ELSN_0ELNSM_7ScaleInE0ELSO_0EEEEEENS4_6LayoutISC_NS5_IJNSA_ILi0EEESS_SS_EEEEENS5_IJNS4_10UnderscoreESV_SV_EEEEENS4_13SM90_TMA_LOADENS4_14ComposedLayoutINS4_7SwizzleILi3ELi4ELi3EEENS4_18smem_ptr_flag_bitsILi16EEENSR_INS5_IJNSA_ILi8EEENSA_ILi64EEEEEENS5_IJS15_SB_EEEEEEEvNS4_8identityESY_S19_vS1A_EENS_8epilogue10collective18CollectiveEpilogueINS1C_23Sm100TmaWarpSpecializedILi2ELi1ELi16ELb1ELb0EEEJSG_NS5_IJNSR_ISE_SB_EENSR_ISF_SB_EEEEESH_SI_SH_SI_NS1C_6fusion15FusionCallbacksIS1G_NS1K_17LinearCombinationISH_fSH_fLNS_15FloatRoundStyleE2EEESG_S1J_JEEENS4_5SM1004TMEM4LOAD26SM100_TMEM_LOAD_32dp32b16xESY_NSZ_INS10_ILi1ELi4ELi3EEES13_NSR_INS5_IJS14_SF_EEENS5_IJSF_SB_EEEEEEENS4_39AutoVectorizingCopyWithAssumedAlignmentILi128EEENS4_14SM90_TMA_STOREES1Y_S20_S20_EEEvvEEEEvNT_6ParamsE)
        /*0848*/ 	.short	0x0380
        /*084a*/ 	.short	0x0800


	//----- nvinfo : EIATTR_SW_WAR
	.align		4
.L_55:
        /*084c*/ 	.byte	0x04, 0x36
        /*084e*/ 	.short	(.L_57 - .L_56)
.L_56:
        /*0850*/ 	.word	0x00000008
.L_57:


//--------------------- .nv.callgraph             --------------------------
	.section	.nv.callgraph,"",@"SHT_CUDA_CALLGRAPH"
	.align	4
	.sectionentsize	8
	.align		4
        /*0000*/ 	.word	0x00000000
	.align		4
        /*0004*/ 	.word	0xffffffff
	.align		4
        /*0008*/ 	.word	index@(_ZN7cutlass13device_kernelINS_4gemm6kernel13GemmUniversalIN4cute5tupleIJiiiiEEENS1_10collective13CollectiveMmaINS1_35MainloopSm100TmaUmmaWarpSpecializedILi6ELi2ELi4ENS5_IJNS4_1CILi1EEESB_SB_EEEEENS5_IJNSA_ILi128EEENSA_ILi16EEESE_EEENS_10bfloat16_tENS5_IJlSB_lEEESH_SI_NS4_8TiledMMAINS4_8MMA_AtomIJNS4_20SM100_MMA_F16BF16_SSISH_SH_fLi128ELi16ELNS4_4UMMA5MajorE0ELSN_0ELNSM_7ScaleInE0ELSO_0EEEEEENS4_6LayoutISC_NS5_IJNSA_ILi0EEESS_SS_EEEEENS5_IJNS4_10UnderscoreESV_SV_EEEEENS4_13SM90_TMA_LOADENS4_14ComposedLayoutINS4_7SwizzleILi3ELi4ELi3EEENS4_18smem_ptr_flag_bitsILi16EEENSR_INS5_IJNSA_ILi8EEENSA_ILi64EEEEEENS5_IJS15_SB_EEEEEEEvNS4_8identityESY_S19_vS1A_EENS_8epilogue10collective18CollectiveEpilogueINS1C_23Sm100TmaWarpSpecializedILi2ELi1ELi16ELb1ELb0EEEJSG_NS5_IJNSR_ISE_SB_EENSR_ISF_SB_EEEEESH_SI_SH_SI_NS1C_6fusion15FusionCallbacksIS1G_NS1K_17LinearCombinationISH_fSH_fLNS_15FloatRoundStyleE2EEESG_S1J_JEEENS4_5SM1004TMEM4LOAD26SM100_TMEM_LOAD_32dp32b16xESY_NSZ_INS10_ILi1ELi4ELi3EEES13_NSR_INS5_IJS14_SF_EEENS5_IJSF_SB_EEEEEEENS4_39AutoVectorizingCopyWithAssumedAlignmentILi128EEENS4_14SM90_TMA_STOREES1Y_S20_S20_EEEvvEEEEvNT_6ParamsE)
	.align		4
        /*000c*/ 	.word	index@(__assertfail)
	.align		4
        /*0010*/ 	.word	0x00000000
	.align		4
        /*0014*/ 	.word	0xfffffffe
	.align		4
        /*0018*/ 	.word	0x00000000
	.align		4
        /*001c*/ 	.word	0xfffffffd
	.align		4
        /*0020*/ 	.word	0x00000000
	.align		4
        /*0024*/ 	.word	0xfffffffc


//--------------------- .nv.constant4             --------------------------
	.section	.nv.constant4,"a",@progbits
	.align	8
	.align		8
.nv.constant4:
        /*0000*/ 	.dword	__assertfail
	.align		8
        /*0008*/ 	.dword	__unnamed_1
	.align		8
        /*0010*/ 	.dword	__unnamed_2
	.align		8
        /*0018*/ 	.dword	_ZN40_INTERNAL_1068378b_4_k_cu_32b75436_138294cuda3std3__45__cpo5beginE
	.align		8
        /*0020*/ 	.dword	_ZN40_INTERNAL_1068378b_4_k_cu_32b75436_138294cuda3std3__45__cpo3endE
	.align		8
        /*0028*/ 	.dword	_ZN40_INTERNAL_1068378b_4_k_cu_32b75436_138294cuda3std3__45__cpo6cbeginE
	.align		8
        /*0030*/ 	.dword	_ZN40_INTERNAL_1068378b_4_k_cu_32b75436_138294cuda3std3__45__cpo4cendE
	.align		8
        /*0038*/ 	.dword	_ZN40_INTERNAL_1068378b_4_k_cu_32b75436_138294cuda3std3__442_GLOBAL__N__1068378b_4_k_cu_32b75436_138296ignoreE
	.align		8
        /*0040*/ 	.dword	_ZN40_INTERNAL_1068378b_4_k_cu_32b75436_138294cuda3std3__419piecewise_constructE
	.align		8
        /*0048*/ 	.dword	_ZN40_INTERNAL_1068378b_4_k_cu_32b75436_138294cuda3std3__48in_placeE
	.align		8
        /*0050*/ 	.dword	_ZN40_INTERNAL_1068378b_4_k_cu_32b75436_138294cuda3std6ranges3__45__cpo4swapE
	.align		8
        /*0058*/ 	.dword	_ZN40_INTERNAL_1068378b_4_k_cu_32b75436_138294cuda3std6ranges3__45__cpo9iter_moveE
	.align		8
        /*0060*/ 	.dword	_ZN40_INTERNAL_1068378b_4_k_cu_32b75436_138294cute7productE
	.align		8
        /*0068*/ 	.dword	_ZN40_INTERNAL_1068378b_4_k_cu_32b75436_138294cute1_E
	.align		8
        /*0070*/ 	.dword	$str$25
	.align		8
        /*0078*/ 	.dword	$str$26
	.align		8
        /*0080*/ 	.dword	$str$27
	.align		8
        /*0088*/ 	.dword	$str$28


//--------------------- .text._ZN7cutlass13device_kernelINS_4gemm6kernel13GemmUniversalIN4cute5tupleIJiiiiEEENS1_10collective13CollectiveMmaINS1_35MainloopSm100TmaUmmaWarpSpecializedILi6ELi2ELi4ENS5_IJNS4_1CILi1EEESB_SB_EEEEENS5_IJNSA_ILi128EEENSA_ILi16EEESE_EEENS_10bfloat16_tENS5_IJlSB_lEEESH_SI_NS4_8TiledMMAINS4_8MMA_AtomIJNS4_20SM100_MMA_F16BF16_SSISH_SH_fLi128ELi16ELNS4_4UMMA5MajorE0ELSN_0ELNSM_7ScaleInE0ELSO_0EEEEEENS4_6LayoutISC_NS5_IJNSA_ILi0EEESS_SS_EEEEENS5_IJNS4_10UnderscoreESV_SV_EEEEENS4_13SM90_TMA_LOADENS4_14ComposedLayoutINS4_7SwizzleILi3ELi4ELi3EEENS4_18smem_ptr_flag_bitsILi16EEENSR_INS5_IJNSA_ILi8EEENSA_ILi64EEEEEENS5_IJS15_SB_EEEEEEEvNS4_8identityESY_S19_vS1A_EENS_8epilogue10collective18CollectiveEpilogueINS1C_23Sm100TmaWarpSpecializedILi2ELi1ELi16ELb1ELb0EEEJSG_NS5_IJNSR_ISE_SB_EENSR_ISF_SB_EEEEESH_SI_SH_SI_NS1C_6fusion15FusionCallbacksIS1G_NS1K_17LinearCombinationISH_fSH_fLNS_15FloatRoundStyleE2EEESG_S1J_JEEENS4_5SM1004TMEM4LOAD26SM100_TMEM_LOAD_32dp32b16xESY_NSZ_INS10_ILi1ELi4ELi3EEES13_NSR_INS5_IJS14_SF_EEENS5_IJSF_SB_EEEEEEENS4_39AutoVectorizingCopyWithAssumedAlignmentILi128EEENS4_14SM90_TMA_STOREES1Y_S20_S20_EEEvvEEEEvNT_6ParamsE --------------------------
	.section	.text._ZN7cutlass13device_kernelINS_4gemm6kernel13GemmUniversalIN4cute5tupleIJiiiiEEENS1_10collective13CollectiveMmaINS1_35MainloopSm100TmaUmmaWarpSpecializedILi6ELi2ELi4ENS5_IJNS4_1CILi1EEESB_SB_EEEEENS5_IJNSA_ILi128EEENSA_ILi16EEESE_EEENS_10bfloat16_tENS5_IJlSB_lEEESH_SI_NS4_8TiledMMAINS4_8MMA_AtomIJNS4_20SM100_MMA_F16BF16_SSISH_SH_fLi128ELi16ELNS4_4UMMA5MajorE0ELSN_0ELNSM_7ScaleInE0ELSO_0EEEEEENS4_6LayoutISC_NS5_IJNSA_ILi0EEESS_SS_EEEEENS5_IJNS4_10UnderscoreESV_SV_EEEEENS4_13SM90_TMA_LOADENS4_14ComposedLayoutINS4_7SwizzleILi3ELi4ELi3EEENS4_18smem_ptr_flag_bitsILi16EEENSR_INS5_IJNSA_ILi8EEENSA_ILi64EEEEEENS5_IJS15_SB_EEEEEEEvNS4_8identityESY_S19_vS1A_EENS_8epilogue10collective18CollectiveEpilogueINS1C_23Sm100TmaWarpSpecializedILi2ELi1ELi16ELb1ELb0EEEJSG_NS5_IJNSR_ISE_SB_EENSR_ISF_SB_EEEEESH_SI_SH_SI_NS1C_6fusion15FusionCallbacksIS1G_NS1K_17LinearCombinationISH_fSH_fLNS_15FloatRoundStyleE2EEESG_S1J_JEEENS4_5SM1004TMEM4LOAD26SM100_TMEM_LOAD_32dp32b16xESY_NSZ_INS10_ILi1ELi4ELi3EEES13_NSR_INS5_IJS14_SF_EEENS5_IJSF_SB_EEEEEEENS4_39AutoVectorizingCopyWithAssumedAlignmentILi128EEENS4_14SM90_TMA_STOREES1Y_S20_S20_EEEvvEEEEvNT_6ParamsE,"ax",@progbits
	.align	128
.text._ZN7cutlass13device_kernelINS_4gemm6kernel13GemmUniversalIN4cute5tupleIJiiiiEEENS1_10collective13CollectiveMmaINS1_35MainloopSm100TmaUmmaWarpSpecializedILi6ELi2ELi4ENS5_IJNS4_1CILi1EEESB_SB_EEEEENS5_IJNSA_ILi128EEENSA_ILi16EEESE_EEENS_10bfloat16_tENS5_IJlSB_lEEESH_SI_NS4_8TiledMMAINS4_8MMA_AtomIJNS4_20SM100_MMA_F16BF16_SSISH_SH_fLi128ELi16ELNS4_4UMMA5MajorE0ELSN_0ELNSM_7ScaleInE0ELSO_0EEEEEENS4_6LayoutISC_NS5_IJNSA_ILi0EEESS_SS_EEEEENS5_IJNS4_10UnderscoreESV_SV_EEEEENS4_13SM90_TMA_LOADENS4_14ComposedLayoutINS4_7SwizzleILi3ELi4ELi3EEENS4_18smem_ptr_flag_bitsILi16EEENSR_INS5_IJNSA_ILi8EEENSA_ILi64EEEEEENS5_IJS15_SB_EEEEEEEvNS4_8identityESY_S19_vS1A_EENS_8epilogue10collective18CollectiveEpilogueINS1C_23Sm100TmaWarpSpecializedILi2ELi1ELi16ELb1ELb0EEEJSG_NS5_IJNSR_ISE_SB_EENSR_ISF_SB_EEEEESH_SI_SH_SI_NS1C_6fusion15FusionCallbacksIS1G_NS1K_17LinearCombinationISH_fSH_fLNS_15FloatRoundStyleE2EEESG_S1J_JEEENS4_5SM1004TMEM4LOAD26SM100_TMEM_LOAD_32dp32b16xESY_NSZ_INS10_ILi1ELi4ELi3EEES13_NSR_INS5_IJS14_SF_EEENS5_IJSF_SB_EEEEEEENS4_39AutoVectorizingCopyWithAssumedAlignmentILi128EEENS4_14SM90_TMA_STOREES1Y_S20_S20_EEEvvEEEEvNT_6ParamsE:
        .type           _ZN7cutlass13device_kernelINS_4gemm6kernel13GemmUniversalIN4cute5tupleIJiiiiEEENS1_10collective13CollectiveMmaINS1_35MainloopSm100TmaUmmaWarpSpecializedILi6ELi2ELi4ENS5_IJNS4_1CILi1EEESB_SB_EEEEENS5_IJNSA_ILi128EEENSA_ILi16EEESE_EEENS_10bfloat16_tENS5_IJlSB_lEEESH_SI_NS4_8TiledMMAINS4_8MMA_AtomIJNS4_20SM100_MMA_F16BF16_SSISH_SH_fLi128ELi16ELNS4_4UMMA5MajorE0ELSN_0ELNSM_7ScaleInE0ELSO_0EEEEEENS4_6LayoutISC_NS5_IJNSA_ILi0EEESS_SS_EEEEENS5_IJNS4_10UnderscoreESV_SV_EEEEENS4_13SM90_TMA_LOADENS4_14ComposedLayoutINS4_7SwizzleILi3ELi4ELi3EEENS4_18smem_ptr_flag_bitsILi16EEENSR_INS5_IJNSA_ILi8EEENSA_ILi64EEEEEENS5_IJS15_SB_EEEEEEEvNS4_8identityESY_S19_vS1A_EENS_8epilogue10collective18CollectiveEpilogueINS1C_23Sm100TmaWarpSpecializedILi2ELi1ELi16ELb1ELb0EEEJSG_NS5_IJNSR_ISE_SB_EENSR_ISF_SB_EEEEESH_SI_SH_SI_NS1C_6fusion15FusionCallbacksIS1G_NS1K_17LinearCombinationISH_fSH_fLNS_15FloatRoundStyleE2EEESG_S1J_JEEENS4_5SM1004TMEM4LOAD26SM100_TMEM_LOAD_32dp32b16xESY_NSZ_INS10_ILi1ELi4ELi3EEES13_NSR_INS5_IJS14_SF_EEENS5_IJSF_SB_EEEEEEENS4_39AutoVectorizingCopyWithAssumedAlignmentILi128EEENS4_14SM90_TMA_STOREES1Y_S20_S20_EEEvvEEEEvNT_6ParamsE,@function
        .size           _ZN7cutlass13device_kernelINS_4gemm6kernel13GemmUniversalIN4cute5tupleIJiiiiEEENS1_10collective13CollectiveMmaINS1_35MainloopSm100TmaUmmaWarpSpecializedILi6ELi2ELi4ENS5_IJNS4_1CILi1EEESB_SB_EEEEENS5_IJNSA_ILi128EEENSA_ILi16EEESE_EEENS_10bfloat16_tENS5_IJlSB_lEEESH_SI_NS4_8TiledMMAINS4_8MMA_AtomIJNS4_20SM100_MMA_F16BF16_SSISH_SH_fLi128ELi16ELNS4_4UMMA5MajorE0ELSN_0ELNSM_7ScaleInE0ELSO_0EEEEEENS4_6LayoutISC_NS5_IJNSA_ILi0EEESS_SS_EEEEENS5_IJNS4_10UnderscoreESV_SV_EEEEENS4_13SM90_TMA_LOADENS4_14ComposedLayoutINS4_7SwizzleILi3ELi4ELi3EEENS4_18smem_ptr_flag_bitsILi16EEENSR_INS5_IJNSA_ILi8EEENSA_ILi64EEEEEENS5_IJS15_SB_EEEEEEEvNS4_8identityESY_S19_vS1A_EENS_8epilogue10collective18CollectiveEpilogueINS1C_23Sm100TmaWarpSpecializedILi2ELi1ELi16ELb1ELb0EEEJSG_NS5_IJNSR_ISE_SB_EENSR_ISF_SB_EEEEESH_SI_SH_SI_NS1C_6fusion15FusionCallbacksIS1G_NS1K_17LinearCombinationISH_fSH_fLNS_15FloatRoundStyleE2EEESG_S1J_JEEENS4_5SM1004TMEM4LOAD26SM100_TMEM_LOAD_32dp32b16xESY_NSZ_INS10_ILi1ELi4ELi3EEES13_NSR_INS5_IJS14_SF_EEENS5_IJSF_SB_EEEEEEENS4_39AutoVectorizingCopyWithAssumedAlignmentILi128EEENS4_14SM90_TMA_STOREES1Y_S20_S20_EEEvvEEEEvNT_6ParamsE,(.L_x_143 - _ZN7cutlass13device_kernelINS_4gemm6kernel13GemmUniversalIN4cute5tupleIJiiiiEEENS1_10collective13CollectiveMmaINS1_35MainloopSm100TmaUmmaWarpSpecializedILi6ELi2ELi4ENS5_IJNS4_1CILi1EEESB_SB_EEEEENS5_IJNSA_ILi128EEENSA_ILi16EEESE_EEENS_10bfloat16_tENS5_IJlSB_lEEESH_SI_NS4_8TiledMMAINS4_8MMA_AtomIJNS4_20SM100_MMA_F16BF16_SSISH_SH_fLi128ELi16ELNS4_4UMMA5MajorE0ELSN_0ELNSM_7ScaleInE0ELSO_0EEEEEENS4_6LayoutISC_NS5_IJNSA_ILi0EEESS_SS_EEEEENS5_IJNS4_10UnderscoreESV_SV_EEEEENS4_13SM90_TMA_LOADENS4_14ComposedLayoutINS4_7SwizzleILi3ELi4ELi3EEENS4_18smem_ptr_flag_bitsILi16EEENSR_INS5_IJNSA_ILi8EEENSA_ILi64EEEEEENS5_IJS15_SB_EEEEEEEvNS4_8identityESY_S19_vS1A_EENS_8epilogue10collective18CollectiveEpilogueINS1C_23Sm100TmaWarpSpecializedILi2ELi1ELi16ELb1ELb0EEEJSG_NS5_IJNSR_ISE_SB_EENSR_ISF_SB_EEEEESH_SI_SH_SI_NS1C_6fusion15FusionCallbacksIS1G_NS1K_17LinearCombinationISH_fSH_fLNS_15FloatRoundStyleE2EEESG_S1J_JEEENS4_5SM1004TMEM4LOAD26SM100_TMEM_LOAD_32dp32b16xESY_NSZ_INS10_ILi1ELi4ELi3EEES13_NSR_INS5_IJS14_SF_EEENS5_IJSF_SB_EEEEEEENS4_39AutoVectorizingCopyWithAssumedAlignmentILi128EEENS4_14SM90_TMA_STOREES1Y_S20_S20_EEEvvEEEEvNT_6ParamsE)
        .other          _ZN7cutlass13device_kernelINS_4gemm6kernel13GemmUniversalIN4cute5tupleIJiiiiEEENS1_10collective13CollectiveMmaINS1_35MainloopSm100TmaUmmaWarpSpecializedILi6ELi2ELi4ENS5_IJNS4_1CILi1EEESB_SB_EEEEENS5_IJNSA_ILi128EEENSA_ILi16EEESE_EEENS_10bfloat16_tENS5_IJlSB_lEEESH_SI_NS4_8TiledMMAINS4_8MMA_AtomIJNS4_20SM100_MMA_F16BF16_SSISH_SH_fLi128ELi16ELNS4_4UMMA5MajorE0ELSN_0ELNSM_7ScaleInE0ELSO_0EEEEEENS4_6LayoutISC_NS5_IJNSA_ILi0EEESS_SS_EEEEENS5_IJNS4_10UnderscoreESV_SV_EEEEENS4_13SM90_TMA_LOADENS4_14ComposedLayoutINS4_7SwizzleILi3ELi4ELi3EEENS4_18smem_ptr_flag_bitsILi16EEENSR_INS5_IJNSA_ILi8EEENSA_ILi64EEEEEENS5_IJS15_SB_EEEEEEEvNS4_8identityESY_S19_vS1A_EENS_8epilogue10collective18CollectiveEpilogueINS1C_23Sm100TmaWarpSpecializedILi2ELi1ELi16ELb1ELb0EEEJSG_NS5_IJNSR_ISE_SB_EENSR_ISF_SB_EEEEESH_SI_SH_SI_NS1C_6fusion15FusionCallbacksIS1G_NS1K_17LinearCombinationISH_fSH_fLNS_15FloatRoundStyleE2EEESG_S1J_JEEENS4_5SM1004TMEM4LOAD26SM100_TMEM_LOAD_32dp32b16xESY_NSZ_INS10_ILi1ELi4ELi3EEES13_NSR_INS5_IJS14_SF_EEENS5_IJSF_SB_EEEEEEENS4_39AutoVectorizingCopyWithAssumedAlignmentILi128EEENS4_14SM90_TMA_STOREES1Y_S20_S20_EEEvvEEEEvNT_6ParamsE,@"STO_CUDA_ENTRY STV_DEFAULT"
_ZN7cutlass13device_kernelINS_4gemm6kernel13GemmUniversalIN4cute5tupleIJiiiiEEENS1_10collective13CollectiveMmaINS1_35MainloopSm100TmaUmmaWarpSpecializedILi6ELi2ELi4ENS5_IJNS4_1CILi1EEESB_SB_EEEEENS5_IJNSA_ILi128EEENSA_ILi16EEESE_EEENS_10bfloat16_tENS5_IJlSB_lEEESH_SI_NS4_8TiledMMAINS4_8MMA_AtomIJNS4_20SM100_MMA_F16BF16_SSISH_SH_fLi128ELi16ELNS4_4UMMA5MajorE0ELSN_0ELNSM_7ScaleInE0ELSO_0EEEEEENS4_6LayoutISC_NS5_IJNSA_ILi0EEESS_SS_EEEEENS5_IJNS4_10UnderscoreESV_SV_EEEEENS4_13SM90_TMA_LOADENS4_14ComposedLayoutINS4_7SwizzleILi3ELi4ELi3EEENS4_18smem_ptr_flag_bitsILi16EEENSR_INS5_IJNSA_ILi8EEENSA_ILi64EEEEEENS5_IJS15_SB_EEEEEEEvNS4_8identityESY_S19_vS1A_EENS_8epilogue10collective18CollectiveEpilogueINS1C_23Sm100TmaWarpSpecializedILi2ELi1ELi16ELb1ELb0EEEJSG_NS5_IJNSR_ISE_SB_EENSR_ISF_SB_EEEEESH_SI_SH_SI_NS1C_6fusion15FusionCallbacksIS1G_NS1K_17LinearCombinationISH_fSH_fLNS_15FloatRoundStyleE2EEESG_S1J_JEEENS4_5SM1004TMEM4LOAD26SM100_TMEM_LOAD_32dp32b16xESY_NSZ_INS10_ILi1ELi4ELi3EEES13_NSR_INS5_IJS14_SF_EEENS5_IJSF_SB_EEEEEEENS4_39AutoVectorizingCopyWithAssumedAlignmentILi128EEENS4_14SM90_TMA_STOREES1Y_S20_S20_EEEvvEEEEvNT_6ParamsE:
[----:B------:R-:W1:Y:S01]  /*0000*/  LDC R1, c[0x0][0x37c] ;  /* 0x0000df00ff017b82 */ /* 0x000e620000000800 */
[----:B------:R-:W2:Y:S01]  /*0010*/  S2R R87, SR_TID.X ;  /* 0x0000000000577919 */ /* 0x000ea20000002100 */
[----:B------:R-:W3:Y:S01]  /*0020*/  LDCU.64 UR4, c[0x0][0x890] ;  /* 0x00011200ff0477ac */ /* 0x000ee20008000a00 */
[----:B------:R-:W-:Y:S02]  /*0030*/  PRMT R70, RZ, 0x7610, R70 ;  /* 0x00007610ff467816 */ /* 0x000fe40000000046 */
[----:B------:R-:W-:Y:S01]  /*0040*/  ELECT P5, URZ, PT ;  /* 0x0000000000ff782f */ /* 0x000fe200038a0000 */
[----:B------:R-:W4:Y:S01]  /*0050*/  LDCU.64 UR40, c[0x0][0x358] ;  /* 0x00006b00ff2877ac */ /* 0x000f220008000a00 */
[----:B---3--:R-:W-:-:S04]  /*0060*/  UISETP.NE.U32.AND UP0, UPT, UR4, URZ, UPT ;  /* 0x000000ff0400728c */ /* 0x008fc8000bf05070 */
[----:B------:R-:W-:Y:S01]  /*0070*/  UISETP.NE.AND.EX UP0, UPT, UR5, URZ, UPT, UP0 ;  /* 0x000000ff0500728c */ /* 0x000fe2000bf05300 */
[----:B--2---:R-:W-:-:S05]  /*0080*/  SHF.R.U32.HI R74, RZ, 0x5, R87 ;  /* 0x00000005ff4a7819 */ /* 0x004fca0000011657 */
[----:B------:R-:W2:Y:S02]  /*0090*/  SHFL.IDX PT, R0, R74, RZ, 0x1f ;  /* 0x00001fff4a007589 */ /* 0x000ea400000e0000 */
[----:B--2---:R-:W-:Y:S01]  /*00a0*/  R2UR UR8, R0 ;  /* 0x00000000000872ca */ /* 0x004fe200000e0000 */
[----:B-1--4-:R-:W-:-:S14]  /*00b0*/  BRA.U UP0, `(.L_x_0) ;  /* 0x00000001002c7547 */ /* 0x012fdc000b800000 */
[----:B------:R-:W1:Y:S02]  /*00c0*/  LDCU.64 UR6, c[0x0][0x888] ;  /* 0x00011100ff0677ac */ /* 0x000e640008000a00 */
[----:B-1----:R-:W-:-:S04]  /*00d0*/  UISETP.NE.U32.AND UP0, UPT, UR6, URZ, UPT ;  /* 0x000000ff0600728c */ /* 0x002fc8000bf05070 */
[----:B------:R-:W-:-:S09]  /*00e0*/  UISETP.NE.AND.EX UP0, UPT, UR7, URZ, UPT, UP0 ;  /* 0x000000ff0700728c */ /* 0x000fd2000bf05300 */
[----:B------:R-:W-:Y:S05]  /*00f0*/  BRA.U !UP0, `(.L_x_1) ;  /* 0x0000000108107547 */ /* 0x000fea000b800000 */
[----:B------:R-:W1:Y:S02]  /*0100*/  LDC.64 R2, c[0x0][0x888] ;  /* 0x00022200ff027b82 */ /* 0x000e640000000a00 */
[----:B-1----:R1:W5:Y:S01]  /*0110*/  LDG.E R35, desc[UR40][R2.64] ;  /* 0x0000002802237981 */ /* 0x002362000c1e1900 */
[----:B------:R-:W-:Y:S01]  /*0120*/  HFMA2 R70, -RZ, RZ, 0, 5.9604644775390625e-08 ;  /* 0x00000001ff467431 */ /* 0x000fe200000001ff */
[----:B------:R-:W-:Y:S05]  /*0130*/  BRA `(.L_x_0) ;  /* 0x00000000000c7947 */ /* 0x000fea0003800000 */
.L_x_1:
[----:B------:R-:W1:Y:S01]  /*0140*/  LDCU UR6, c[0x0][0x880] ;  /* 0x00011000ff0677ac */ /* 0x000e620008000800 */
[----:B------:R-:W-:Y:S01]  /*0150*/  HFMA2 R70, -RZ, RZ, 0, 5.9604644775390625e-08 ;  /* 0x00000001ff467431 */ /* 0x000fe200000001ff */
[----:B-1----:R-:W-:-:S07]  /*0160*/  MOV R35, UR6 ;  /* 0x0000000600237c02 */ /* 0x002fce0008000f00 */
.L_x_0:
[----:B------:R-:W2:Y:S02]  /*0170*/  LDCU.64 UR6, c[0x0][0x8b0] ;  /* 0x00011600ff0677ac */ /* 0x000ea40008000a00 */
[----:B--2---:R-:W-:-:S04]  /*0180*/  UISETP.NE.U32.AND UP0, UPT, UR6, URZ, UPT ;  /* 0x000000ff0600728c */ /* 0x004fc8000bf05070 */
[----:B------:R-:W-:-:S09]  /*0190*/  UISETP.NE.AND.EX UP0, UPT, UR7, URZ, UPT, UP0 ;  /* 0x000000ff0700728c */ /* 0x000fd2000bf05300 */
[----:B------:R-:W-:Y:S05]  /*01a0*/  BRA.U UP0, `(.L_x_2) ;  /* 0x0000000100247547 */ /* 0x000fea000b800000 */
[----:B------:R-:W2:Y:S02]  /*01b0*/  LDCU.64 UR6, c[0x0][0x8a8] ;  /* 0x00011500ff0677ac */ /* 0x000ea40008000a00 */
[----:B--2---:R-:W-:-:S04]  /*01c0*/  UISETP.NE.U32.AND UP0, UPT, UR6, URZ, UPT ;  /* 0x000000ff0600728c */ /* 0x004fc8000bf05070 */
[----:B------:R-:W-:-:S09]  /*01d0*/  UISETP.NE.AND.EX UP0, UPT, UR7, URZ, UPT, UP0 ;  /* 0x000000ff0700728c */ /* 0x000fd2000bf05300 */
[----:B------:R-:W-:Y:S05]  /*01e0*/  BRA.U !UP0, `(.L_x_3) ;  /* 0x00000001080c7547 */ /* 0x000fea000b800000 */
[----:B------:R-:W2:Y:S02]  /*01f0*/  LDC.64 R32, c[0x0][0x8a8] ;  /* 0x00022a00ff207b82 */ /* 0x000ea40000000a00 */
[----:B--2---:R2:W5:Y:S01]  /*0200*/  LDG.E R32, desc[UR40][R32.64] ;  /* 0x0000002820207981 */ /* 0x004562000c1e1900 */
[----:B------:R-:W-:Y:S05]  /*0210*/  BRA `(.L_x_2) ;  /* 0x0000000000087947 */ /* 0x000fea0003800000 */
.L_x_3:
[----:B------:R-:W2:Y:S02]  /*0220*/  LDCU UR6, c[0x0][0x8a0] ;  /* 0x00011400ff0677ac */ /* 0x000ea40008000800 */
[----:B--2---:R-:W-:Y:S02]  /*0230*/  MOV R32, UR6 ;  /* 0x0000000600207c02 */ /* 0x004fe40008000f00 */
.L_x_2:
[----:B------:R-:W-:Y:S01]  /*0240*/  IMAD.U32 R0, RZ, RZ, UR8 ;  /* 0x00000008ff007e24 */ /* 0x000fe2000f8e00ff */
[----:B------:R-:W-:Y:S04]  /*0250*/  BSSY.RECONVERGENT B0, `(.L_x_4) ;  /* 0x000000c000007945 */ /* 0x000fe80003800200 */
[C---:B------:R-:W-:Y:S02]  /*0260*/  ISETP.NE.OR P1, PT, R0.reuse, 0x1, !P5 ;  /* 0x000000010000780c */ /* 0x040fe40006f25670 */
[----:B------:R-:W-:-:S11]  /*0270*/  ISETP.NE.OR P0, PT, R0, 0x3, !P5 ;  /* 0x000000030000780c */ /* 0x000fd60006f05670 */
[----:B------:R-:W-:Y:S05]  /*0280*/  @P1 BRA `(.L_x_5) ;  /* 0x0000000000201947 */ /* 0x000fea0003800000 */
[----:B------:R-:W3:Y:S02]  /*0290*/  LDCU.64 UR6, c[0x0][0x348] ;  /* 0x00006900ff0677ac */ /* 0x000ee40008000a00 */
[----:B---3--:R-:W-:Y:S02]  /*02a0*/  UIADD3 UR10, UP1, UPT, UR6, 0x80, URZ ;  /* 0x00000080060a7890 */ /* 0x008fe4000ff3e0ff */
[----:B------:R-:W-:Y:S02]  /*02b0*/  UIADD3 UR6, UP0, UPT, UR6, 0x180, URZ ;  /* 0x0000018006067890 */ /* 0x000fe4000ff1e0ff */
[----:B------:R-:W-:Y:S02]  /*02c0*/  UIADD3.X UR11, UPT, UPT, URZ, UR7, URZ, UP1, !UPT ;  /* 0x00000007ff0b7290 */ /* 0x000fe40008ffe4ff */
[----:B------:R-:W-:-:S07]  /*02d0*/  UIADD3.X UR7, UPT, UPT, URZ, UR7, URZ, UP0, !UPT ;  /* 0x00000007ff077290 */ /* 0x000fce00087fe4ff */
[----:B------:R3:W-:Y:S02]  /*02e0*/  UTMACCTL.PF [UR10] ;  /* 0x000000000a0079b9 */ /* 0x0007e40008040000 */
[----:B------:R3:W-:Y:S02]  /*02f0*/  UTMACCTL.PF [UR6] ;  /* 0x00000000060079b9 */ /* 0x0007e40008040000 */
[----:B---3--:R-:W-:Y:S01]  /*0300*/  NOP ;  /* 0x0000000000007918 */ /* 0x008fe20000000000 */
.L_x_5:
[----:B------:R-:W-:Y:S05]  /*0310*/  BSYNC.RECONVERGENT B0 ;  /* 0x0000000000007941 */ /* 0x000fea0003800200 */
.L_x_4:
[----:B------:R-:W-:Y:S04]  /*0320*/  BSSY.RECONVERGENT B0, `(.L_x_6) ;  /* 0x000000a000007945 */ /* 0x000fe80003800200 */
        /* <DEDUP_REMOVED lines=9> */
.L_x_7:
[----:B------:R-:W-:Y:S05]  /*03c0*/  BSYNC.RECONVERGENT B0 ;  /* 0x0000000000007941 */ /* 0x000fea0003800200 */
.L_x_6:
[----:B------:R-:W3:Y:S01]  /*03d0*/  LDCU.64 UR6, c[0x0][0x888] ;  /* 0x00011100ff0677ac */ /* 0x000ee20008000a00 */
[----:B------:R-:W-:Y:S02]  /*03e0*/  UISETP.EQ.U32.AND UP1, UPT, UR4, URZ, UPT ;  /* 0x000000ff0400728c */ /* 0x000fe4000bf22070 */
[----:B------:R-:W-:Y:S02]  /*03f0*/  UPLOP3.LUT UP2, UPT, UPT, UPT, UPT, 0x80, 0x8 ;  /* 0x000000000008789c */ /* 0x000fe40003f4f070 */
[----:B---3--:R-:W-:-:S04]  /*0400*/  UISETP.NE.U32.AND UP0, UPT, UR6, URZ, UPT ;  /* 0x000000ff0600728c */ /* 0x008fc8000bf05070 */
[----:B------:R-:W-:-:S04]  /*0410*/  UISETP.NE.AND.EX UP0, UPT, UR7, URZ, UPT, UP0 ;  /* 0x000000ff0700728c */ /* 0x000fc8000bf05300 */
[----:B------:R-:W-:-:S04]  /*0420*/  UISETP.EQ.OR.EX UP3, UPT, UR5, URZ, !UP0, UP1 ;  /* 0x000000ff0500728c */ /* 0x000fc8000c762710 */
[----:B------:R-:W-:-:S05]  /*0430*/  UP2UR UR45, UPR, URZ, 0x8 ;  /* 0x00000008ff2d7883 */ /* 0x000fca0008000000 */
[----:B------:R-:W-:Y:S07]  /*0440*/  BRA.U !UP3, `(.L_x_8) ;  /* 0x000000010b207547 */ /* 0x000fee000b800000 */
[----:B------:R-:W-:Y:S01]  /*0450*/  UISETP.NE.U32.AND UP2, UPT, UR4, URZ, UPT ;  /* 0x000000ff0400728c */ /* 0x000fe2000bf45070 */
[----:B-----5:R-:W-:Y:S01]  /*0460*/  FSETP.NEU.AND P0, PT, R35, RZ, PT ;  /* 0x000000ff2300720b */ /* 0x020fe20003f0d000 */
[----:B------:R-:W-:Y:S02]  /*0470*/  USEL UR4, URZ, 0xffffffff, UP0 ;  /* 0xffffffffff047887 */ /* 0x000fe40008000000 */
[----:B------:R-:W-:-:S10]  /*0480*/  UISETP.NE.AND.EX UP2, UPT, UR5, URZ, UPT, UP2 ;  /* 0x000000ff0500728c */ /* 0x000fd4000bf45320 */
[----:B------:R-:W-:Y:S01]  /*0490*/  VOTEU.ANY UP1, P0 ;  /* 0x0000000000ff7886 */ /* 0x000fe20000020100 */
[----:B------:R-:W-:-:S04]  /*04a0*/  @!UP2 USEL UR4, URZ, 0xffffffff, UP1 ;  /* 0xffffffffff04a887 */ /* 0x000fc80008800000 */
[----:B------:R-:W-:-:S04]  /*04b0*/  ULOP3.LUT UR4, UR4, 0x1, URZ, 0xc0, !UPT ;  /* 0x0000000104047892 */ /* 0x000fc8000f8ec0ff */
[----:B------:R-:W-:-:S11]  /*04c0*/  UISETP.NE.U32.AND UP2, UPT, UR4, 0x1, UPT ;  /* 0x000000010400788c */ /* 0x000fd6000bf45070 */
.L_x_8:
[----:B-1----:R-:W1:Y:S01]  /*04d0*/  SHFL.IDX PT, R2, R74, RZ, 0x1f ;  /* 0x00001fff4a027589 */ /* 0x002e6200000e0000 */
[----:B------:R-:W-:-:S04]  /*04e0*/  UISETP.NE.AND UP1, UPT, UR8, 0x2, UPT ;  /* 0x000000020800788c */ /* 0x000fc8000bf25270 */
[----:B------:R-:W-:Y:S01]  /*04f0*/  USEL UR6, URZ, 0x1, UP1 ;  /* 0x00000001ff067887 */ /* 0x000fe20008800000 */
[----:B-1----:R-:W-:-:S13]  /*0500*/  ISETP.NE.AND P0, PT, R2, RZ, PT ;  /* 0x000000ff0200720c */ /* 0x002fda0003f05270 */
[----:B------:R-:W-:Y:S05]  /*0510*/  @P0 BRA `(.L_x_9) ;  /* 0x0000000000580947 */ /* 0x000fea0003800000 */
[----:B------:R-:W1:Y:S01]  /*0520*/  S2UR UR5, SR_CgaCtaId ;  /* 0x00000000000579c3 */ /* 0x000e620000008800 */
[----:B------:R-:W-:Y:S01]  /*0530*/  UMOV UR7, 0x400 ;  /* 0x0000040000077882 */ /* 0x000fe20000000000 */
[----:B------:R-:W-:Y:S01]  /*0540*/  UMOV UR4, 0x1 ;  /* 0x0000000100047882 */ /* 0x000fe20000000000 */
[----:B------:R-:W-:Y:S01]  /*0550*/  ELECT P0, URZ, PT ;  /* 0x0000000000ff782f */ /* 0x000fe20003800000 */
[----:B------:R-:W-:-:S04]  /*0560*/  UIADD3 UR10, UPT, UPT, -UR4, 0x100000, URZ ;  /* 0x00100000040a7890 */ /* 0x000fc8000fffe1ff */
[----:B------:R-:W-:Y:S02]  /*0570*/  USHF.L.U32 UR11, UR10, 0xb, URZ ;  /* 0x0000000b0a0b7899 */ /* 0x000fe400080006ff */
[----:B------:R-:W-:Y:S02]  /*0580*/  USHF.L.U32 UR10, UR10, 0x1, URZ ;  /* 0x000000010a0a7899 */ /* 0x000fe400080006ff */
[----:B-1----:R-:W-:Y:S01]  /*0590*/  ULEA UR5, UR5, UR7, 0x18 ;  /* 0x0000000705057291 */ /* 0x002fe2000f8ec0ff */
[----:B------:R-:W1:Y:S11]  /*05a0*/  FENCE.VIEW.ASYNC.S ;  /* 0x00000000000073c6 */ /* 0x000e760000000000 */
[----:B-1----:R1:W3:Y:S01]  /*05b0*/  SYNCS.EXCH.64 URZ, [UR5], UR10 ;  /* 0x0000000a05ff75b2 */ /* 0x0022e20008000100 */
[----:B------:R1:W4:Y:S01]  /*05c0*/  SYNCS.EXCH.64 URZ, [UR5+0x30], UR10 ;  /* 0x0000300a05ff75b2 */ /* 0x0003220008000100 */
[----:B------:R1:W1:Y:S01]  /*05d0*/  SYNCS.EXCH.64 URZ, [UR5+0x8], UR10 ;  /* 0x0000080a05ff75b2 */ /* 0x0002620008000100 */
        /* <DEDUP_REMOVED lines=9> */
[----:B------:R-:W-:Y:S01]  /*0670*/  NOP ;  /* 0x0000000000007918 */ /* 0x000fe20000000000 */
.L_x_9:
[----:B------:R-:W2:Y:S01]  /*0680*/  SHFL.IDX PT, R2, R74, RZ, 0x1f ;  /* 0x00001fff4a027589 */ /* 0x000ea200000e0000 */
[----:B------:R-:W-:Y:S01]  /*0690*/  NOP ;  /* 0x0000000000007918 */ /* 0x000fe20000000000 */
[----:B--2---:R-:W-:-:S13]  /*06a0*/  ISETP.NE.AND P0, PT, R2, 0x1, PT ;  /* 0x000000010200780c */ /* 0x004fda0003f05270 */
[----:B------:R-:W-:Y:S05]  /*06b0*/  @P0 BRA `(.L_x_10) ;  /* 0x0000000000480947 */ /* 0x000fea0003800000 */
[----:B------:R-:W2:Y:S01]  /*06c0*/  S2UR UR7, SR_CgaCtaId ;  /* 0x00000000000779c3 */ /* 0x000ea20000008800 */
[----:B------:R-:W-:Y:S01]  /*06d0*/  UMOV UR9, 0x400 ;  /* 0x0000040000097882 */ /* 0x000fe20000000000 */
[----:B-1----:R-:W-:Y:S01]  /*06e0*/  UMOV UR5, 0x20 ;  /* 0x0000002000057882 */ /* 0x002fe20000000000 */
[----:B------:R-:W-:Y:S01]  /*06f0*/  UMOV UR4, 0x80 ;  /* 0x0000008000047882 */ /* 0x000fe20000000000 */
[----:B------:R-:W-:-:S04]  /*0700*/  UIADD3 UR10, UPT, UPT, -UR5, 0x100000, URZ ;  /* 0x00100000050a7890 */ /* 0x000fc8000fffe1ff */
[----:B------:R-:W-:Y:S02]  /*0710*/  USHF.L.U32 UR11, UR10, 0xb, URZ ;  /* 0x0000000b0a0b7899 */ /* 0x000fe400080006ff */
[----:B------:R-:W-:Y:S02]  /*0720*/  USHF.L.U32 UR10, UR10, 0x1, URZ ;  /* 0x000000010a0a7899 */ /* 0x000fe400080006ff */
[----:B------:R-:W-:-:S04]  /*0730*/  UIADD3 UR4, UPT, UPT, -UR4, 0x100000, URZ ;  /* 0x0010000004047890 */ /* 0x000fc8000fffe1ff */
[----:B------:R-:W-:Y:S02]  /*0740*/  USHF.L.U32 UR5, UR4, 0xb, URZ ;  /* 0x0000000b04057899 */ /* 0x000fe400080006ff */
[----:B------:R-:W-:Y:S01]  /*0750*/  USHF.L.U32 UR4, UR4, 0x1, URZ ;  /* 0x0000000104047899 */ /* 0x000fe200080006ff */
[----:B------:R-:W-:Y:S01]  /*0760*/  ELECT P0, URZ, PT ;  /* 0x0000000000ff782f */ /* 0x000fe20003800000 */
[----:B--2---:R-:W-:Y:S01]  /*0770*/  ULEA UR7, UR7, UR9, 0x18 ;  /* 0x0000000907077291 */ /* 0x004fe2000f8ec0ff */
[----:B------:R-:W1:Y:S11]  /*0780*/  FENCE.VIEW.ASYNC.S ;  /* 0x00000000000073c6 */ /* 0x000e760000000000 */
[----:B-1----:R2:W1:Y:S01]  /*0790*/  SYNCS.EXCH.64 URZ, [UR7+0x60], UR10 ;  /* 0x0000600a07ff75b2 */ /* 0x0024620008000100 */
[----:B------:R2:W1:Y:S01]  /*07a0*/  SYNCS.EXCH.64 URZ, [UR7+0x70], UR4 ;  /* 0x0000700407ff75b2 */ /* 0x0004620008000100 */
[----:B------:R2:W1:Y:S01]  /*07b0*/  SYNCS.EXCH.64 URZ, [UR7+0x68], UR10 ;  /* 0x0000680a07ff75b2 */ /* 0x0004620008000100 */
[----:B------:R2:W1:Y:S02]  /*07c0*/  SYNCS.EXCH.64 URZ, [UR7+0x78], UR4 ;  /* 0x0000780407ff75b2 */ /* 0x0004640008000100 */
[----:B--2---:R-:W-:Y:S01]  /*07d0*/  NOP ;  /* 0x0000000000007918 */ /* 0x004fe20000000000 */
.L_x_10:
[----:B------:R-:W2:Y:S01]  /*07e0*/  SHFL.IDX PT, R2, R74, RZ, 0x1f ;  /* 0x00001fff4a027589 */ /* 0x000ea200000e0000 */
[----:B------:R-:W-:Y:S01]  /*07f0*/  NOP ;  /* 0x0000000000007918 */ /* 0x000fe20000000000 */
[----:B--2---:R-:W-:-:S13]  /*0800*/  ISETP.NE.AND P0, PT, R2, 0x3, PT ;  /* 0x000000030200780c */ /* 0x004fda0003f05270 */
[----:B------:R-:W-:Y:S05]  /*0810*/  @P0 BRA `(.L_x_11) ;  /* 0x0000000000300947 */ /* 0x000fea0003800000 */
[----:B-1----:R-:W1:Y:S01]  /*0820*/  S2UR UR5, SR_CgaCtaId ;  /* 0x00000000000579c3 */ /* 0x002e620000008800 */
        /* <DEDUP_REMOVED lines=8> */
[----:B-1----:R2:W1:Y:S01]  /*08b0*/  SYNCS.EXCH.64 URZ, [UR5+0x80], UR10 ;  /* 0x0000800a05ff75b2 */ /* 0x0024620008000100 */
[----:B------:R2:W1:Y:S02]  /*08c0*/  SYNCS.EXCH.64 URZ, [UR5+0x88], UR10 ;  /* 0x0000880a05ff75b2 */ /* 0x0004640008000100 */
[----:B--2---:R-:W-:Y:S01]  /*08d0*/  NOP ;  /* 0x0000000000007918 */ /* 0x004fe20000000000 */
.L_x_11:
[----:B------:R-:W2:Y:S01]  /*08e0*/  SHFL.IDX PT, R2, R74, RZ, 0x1f ;  /* 0x00001fff4a027589 */ /* 0x000ea200000e0000 */
[----:B------:R-:W-:Y:S01]  /*08f0*/  NOP ;  /* 0x0000000000007918 */ /* 0x000fe20000000000 */
[----:B--2---:R-:W-:-:S13]  /*0900*/  ISETP.NE.AND P0, PT, R2, 0x4, PT ;  /* 0x000000040200780c */ /* 0x004fda0003f05270 */
[----:B------:R-:W-:Y:S05]  /*0910*/  @P0 BRA `(.L_x_12) ;  /* 0x00000000004c0947 */ /* 0x000fea0003800000 */
[----:B-1----:R-:W1:Y:S01]  /*0920*/  S2UR UR5, SR_CgaCtaId ;  /* 0x00000000000579c3 */ /* 0x002e620000008800 */
[----:B------:R-:W-:Y:S01]  /*0930*/  UMOV UR9, 0x100 ;  /* 0x0000010000097882 */ /* 0x000fe20000000000 */
[----:B------:R-:W-:Y:S01]  /*0940*/  UMOV UR7, 0x400 ;  /* 0x0000040000077882 */ /* 0x000fe20000000000 */
[----:B------:R-:W-:Y:S01]  /*0950*/  USEL UR9, UR9, 0xe0, UP2 ;  /* 0x000000e009097887 */ /* 0x000fe20009000000 */
[----:B------:R-:W-:Y:S01]  /*0960*/  UMOV UR4, 0x1 ;  /* 0x0000000100047882 */ /* 0x000fe20000000000 */
[----:B------:R-:W-:Y:S01]  /*0970*/  ELECT P0, URZ, PT ;  /* 0x0000000000ff782f */ /* 0x000fe20003800000 */
[----:B------:R-:W-:-:S04]  /*0980*/  UIADD3 UR10, UPT, UPT, -UR4, 0x100000, URZ ;  /* 0x00100000040a7890 */ /* 0x000fc8000fffe1ff */
[----:B------:R-:W-:Y:S02]  /*0990*/  USHF.L.U32 UR11, UR10, 0xb, URZ ;  /* 0x0000000b0a0b7899 */ /* 0x000fe400080006ff */
[----:B------:R-:W-:Y:S02]  /*09a0*/  USHF.L.U32 UR10, UR10, 0x1, URZ ;  /* 0x000000010a0a7899 */ /* 0x000fe400080006ff */
[----:B------:R-:W-:-:S04]  /*09b0*/  UIADD3 UR12, UPT, UPT, -UR9, 0x100000, URZ ;  /* 0x00100000090c7890 */ /* 0x000fc8000fffe1ff */
[----:B------:R-:W-:Y:S02]  /*09c0*/  USHF.L.U32 UR13, UR12, 0xb, URZ ;  /* 0x0000000b0c0d7899 */ /* 0x000fe400080006ff */
[----:B------:R-:W-:Y:S02]  /*09d0*/  USHF.L.U32 UR12, UR12, 0x1, URZ ;  /* 0x000000010c0c7899 */ /* 0x000fe400080006ff */
[----:B-1----:R-:W-:Y:S01]  /*09e0*/  ULEA UR5, UR5, UR7, 0x18 ;  /* 0x0000000705057291 */ /* 0x002fe2000f8ec0ff */
[----:B------:R-:W1:Y:S11]  /*09f0*/  FENCE.VIEW.ASYNC.S ;  /* 0x00000000000073c6 */ /* 0x000e760000000000 */
[----:B-1----:R2:W1:Y:S01]  /*0a00*/  SYNCS.EXCH.64 URZ, [UR5+0x90], UR10 ;  /* 0x0000900a05ff75b2 */ /* 0x0024620008000100 */
[----:B------:R2:W1:Y:S01]  /*0a10*/  SYNCS.EXCH.64 URZ, [UR5+0xa0], UR12 ;  /* 0x0000a00c05ff75b2 */ /* 0x0004620008000100 */
[----:B------:R2:W1:Y:S01]  /*0a20*/  SYNCS.EXCH.64 URZ, [UR5+0x98], UR10 ;  /* 0x0000980a05ff75b2 */ /* 0x0004620008000100 */
[----:B------:R2:W1:Y:S02]  /*0a30*/  SYNCS.EXCH.64 URZ, [UR5+0xa8], UR12 ;  /* 0x0000a80c05ff75b2 */ /* 0x0004640008000100 */
[----:B--2---:R-:W-:Y:S01]  /*0a40*/  NOP ;  /* 0x0000000000007918 */ /* 0x004fe20000000000 */
.L_x_12:
        /* <DEDUP_REMOVED lines=20> */
[----:B------:R2:W1:Y:S01]  /*0b90*/  SYNCS.EXCH.64 URZ, [UR7+0xd8], UR4 ;  /* 0x0000d80407ff75b2 */ /* 0x0004620008000100 */
[----:B------:R2:W1:Y:S01]  /*0ba0*/  SYNCS.EXCH.64 URZ, [UR7+0xc0], UR10 ;  /* 0x0000c00a07ff75b2 */ /* 0x0004620008000100 */
[----:B------:R2:W1:Y:S01]  /*0bb0*/  SYNCS.EXCH.64 URZ, [UR7+0xe0], UR4 ;  /* 0x0000e00407ff75b2 */ /* 0x0004620008000100 */
[----:B------:R2:W1:Y:S01]  /*0bc0*/  SYNCS.EXCH.64 URZ, [UR7+0xc8], UR10 ;  /* 0x0000c80a07ff75b2 */ /* 0x0004620008000100 */
[----:B------:R2:W1:Y:S02]  /*0bd0*/  SYNCS.EXCH.64 URZ, [UR7+0xe8], UR4 ;  /* 0x0000e80407ff75b2 */ /* 0x0004640008000100 */
[----:B--2---:R-:W-:Y:S01]  /*0be0*/  NOP ;  /* 0x0000000000007918 */ /* 0x004fe20000000000 */
.L_x_13:
        /* <DEDUP_REMOVED lines=18> */
.L_x_14:
[----:B-1----:R-:W1:Y:S01]  /*0d10*/  S2UR UR5, SR_CTAID.X ;  /* 0x00000000000579c3 */ /* 0x002e620000002500 */
[----:B------:R-:W-:-:S05]  /*0d20*/  CS2R.32 R69, SR_CgaSize ;  /* 0x0000000000457805 */ /* 0x000fca0000008a00 */
[----:B------:R-:W-:-:S05]  /*0d30*/  IMAD R69, R69, -0xa0, RZ ;  /* 0xffffff6045457824 */ /* 0x000fca00078e02ff */
[----:B------:R-:W-:-:S14]  /*0d40*/  R2UR UR9, R69 ;  /* 0x00000000450972ca */ /* 0x000fdc00000e0000 */
[----:B------:R-:W2:Y:S01]  /*0d50*/  LDCU UR9, c[0x0][UR9+0x2b0] ;  /* 0x00005600090977ac */ /* 0x000ea20008000800 */
[----:B------:R-:W-:Y:S01]  /*0d60*/  NOP ;  /* 0x0000000000007918 */ /* 0x000fe20000000000 */
[----:B------:R-:W-:-:S05]  /*0d70*/  CS2R.32 R69, SR_CgaSize ;  /* 0x0000000000457805 */ /* 0x000fca0000008a00 */
[----:B------:R-:W-:-:S05]  /*0d80*/  IMAD R69, R69, -0xa0, RZ ;  /* 0xffffff6045457824 */ /* 0x000fca00078e02ff */
[----:B------:R-:W-:-:S14]  /*0d90*/  R2UR UR7, R69 ;  /* 0x00000000450772ca */ /* 0x000fdc00000e0000 */
[----:B------:R-:W3:Y:S01]  /*0da0*/  LDCU UR7, c[0x0][UR7+0x2b4] ;  /* 0x00005680070777ac */ /* 0x000ee20008000800 */
[----:B------:R-:W4:Y:S08]  /*0db0*/  S2UR UR4, SR_CTAID.Y ;  /* 0x00000000000479c3 */ /* 0x000f300000002600 */
[----:B------:R-:W3:Y:S01]  /*0dc0*/  LDC R9, c[0x0][0xb24] ;  /* 0x0002c900ff097b82 */ /* 0x000ee20000000800 */
[----:B-1----:R-:W-:-:S02]  /*0dd0*/  I2FP.F32.U32 R4, UR5 ;  /* 0x0000000500047c45 */ /* 0x002fc40008201000 */
[----:B------:R-:W-:-:S05]  /*0de0*/  CS2R.32 R5, SR_CgaSize ;  /* 0x0000000000057805 */ /* 0x000fca0000008a00 */
[----:B------:R-:W-:-:S06]  /*0df0*/  IMAD R5, R5, -0xa0, RZ ;  /* 0xffffff6005057824 */ /* 0x000fcc00078e02ff */
[----:B------:R-:W1:Y:S01]  /*0e00*/  LDC R5, c[0x0][R5+0x2a0] ;  /* 0x0000a80005057b82 */ /* 0x000e620000000800 */
[----:B------:R-:W-:Y:S01]  /*0e10*/  MOV R69, UR5 ;  /* 0x0000000500457c02 */ /* 0x000fe20008000f00 */
[----:B--2---:R-:W-:Y:S01]  /*0e20*/  FMUL R4, R4, UR9 ;  /* 0x0000000904047c20 */ /* 0x004fe20008400000 */
[----:B----4-:R-:W-:Y:S02]  /*0e30*/  I2FP.F32.U32 R2, UR4 ;  /* 0x0000000400027c45 */ /* 0x010fe40008201000 */
[----:B------:R-:W-:-:S05]  /*0e40*/  CS2R.32 R3, SR_CgaSize ;  /* 0x0000000000037805 */ /* 0x000fca0000008a00 */
[----:B------:R-:W-:-:S06]  /*0e50*/  IMAD R3, R3, -0xa0, RZ ;  /* 0xffffff6003037824 */ /* 0x000fcc00078e02ff */
[----:B------:R-:W2:Y:S01]  /*0e60*/  LDC R3, c[0x0][R3+0x2a4] ;  /* 0x0000a90003037b82 */ /* 0x000ea20000000800 */
[----:B------:R-:W4:Y:S01]  /*0e70*/  F2I.U32.TRUNC.NTZ R68, R4 ;  /* 0x0000000400447305 */ /* 0x000f22000020f000 */
[----:B------:R-:W-:Y:S01]  /*0e80*/  MOV R63, UR4 ;  /* 0x00000004003f7c02 */ /* 0x000fe20008000f00 */
[----:B---3--:R-:W-:-:S05]  /*0e90*/  FMUL R2, R2, UR7 ;  /* 0x0000000702027c20 */ /* 0x008fca0008400000 */
[----:B------:R-:W-:Y:S01]  /*0ea0*/  BAR.SYNC.DEFER_BLOCKING 0x0 ;  /* 0x0000000000007b1d */ /* 0x000fe20000010000 */
[----:B------:R-:W-:-:S05]  /*0eb0*/  ISETP.GE.AND P0, PT, R9, 0x1, PT ;  /* 0x000000010900780c */ /* 0x000fca0003f06270 */
[----:B------:R-:W3:Y:S02]  /*0ec0*/  F2I.U32.TRUNC.NTZ R62, R2 ;  /* 0x00000002003e7305 */ /* 0x000ee4000020f000 */
[----:B------:R-:W2:Y:S01]  /*0ed0*/  S2UR UR36, SR_CTAID.Z ;  /* 0x00000000002479c3 */ /* 0x000ea20000002700 */
[----:B----4-:R-:W-:-:S05]  /*0ee0*/  IADD3 R68, PT, PT, -R68, RZ, RZ ;  /* 0x000000ff44447210 */ /* 0x010fca0007ffe1ff */
[----:B-1----:R-:W-:Y:S01]  /*0ef0*/  IMAD R68, R5, R68, UR5 ;  /* 0x0000000505447e24 */ /* 0x002fe2000f8e0244 */
[----:B---3--:R-:W-:-:S05]  /*0f00*/  IADD3 R62, PT, PT, -R62, RZ, RZ ;  /* 0x000000ff3e3e7210 */ /* 0x008fca0007ffe1ff */
[----:B--2---:R-:W-:Y:S01]  /*0f10*/  IMAD R62, R3, R62, UR4 ;  /* 0x00000004033e7e24 */ /* 0x004fe2000f8e023e */
[----:B------:R-:W-:Y:S06]  /*0f20*/  @!P0 BRA `(.L_x_15) ;  /* 0x0000000000b88947 */ /* 0x000fec0003800000 */
[----:B------:R-:W1:Y:S01]  /*0f30*/  LDC.64 R4, c[0x0][0xb18] ;  /* 0x0002c600ff047b82 */ /* 0x000e620000000a00 */
[----:B------:R-:W-:-:S07]  /*0f40*/  ISETP.NE.AND P0, PT, R9, 0x1, PT ;  /* 0x000000010900780c */ /* 0x000fce0003f05270 */
[----:B------:R-:W2:Y:S08]  /*0f50*/  LDC R10, c[0x0][0xb0c] ;  /* 0x0002c300ff0a7b82 */ /* 0x000eb00000000800 */
[----:B------:R-:W3:Y:S08]  /*0f60*/  LDC R11, c[0x0][0x370] ;  /* 0x0000dc00ff0b7b82 */ /* 0x000ef00000000800 */
[----:B------:R-:W4:Y:S01]  /*0f70*/  LDC R12, c[0x0][0x374] ;  /* 0x0000dd00ff0c7b82 */ /* 0x000f220000000800 */
[----:B-1----:R-:W-:-:S07]  /*0f80*/  ISETP.NE.AND P1, PT, R4, 0x1, PT ;  /* 0x000000010400780c */ /* 0x002fce0003f25270 */
[----:B------:R-:W3:Y:S01]  /*0f90*/  LDC.64 R6, c[0x0][0xb10] ;  /* 0x0002c400ff067b82 */ /* 0x000ee20000000a00 */
[----:B--2---:R-:W-:-:S07]  /*0fa0*/  ISETP.NE.AND P2, PT, R10, 0x1, PT ;  /* 0x000000010a00780c */ /* 0x004fce0003f45270 */
[----:B------:R-:W1:Y:S08]  /*0fb0*/  LDC R8, c[0x0][0xb20] ;  /* 0x0002c800ff087b82 */ /* 0x000e700000000800 */
[----:B------:R-:W2:Y:S01]  /*0fc0*/  LDC.64 R2, c[0x0][0xb28] ;  /* 0x0002ca00ff027b82 */ /* 0x000ea20000000a00 */
[----:B----4-:R-:W-:-:S04]  /*0fd0*/  IMAD.HI.U32 R13, R12, R5, RZ ;  /* 0x000000050c0d7227 */ /* 0x010fc800078e00ff */
[----:B------:R-:W-:-:S04]  /*0fe0*/  IMAD.HI.U32 R5, R63, R5, RZ ;  /* 0x000000053f057227 */ /* 0x000fc800078e00ff */
[----:B---3--:R-:W-:-:S04]  /*0ff0*/  IMAD.HI.U32 R14, R11, R6, RZ ;  /* 0x000000060b0e7227 */ /* 0x008fc800078e00ff */
[----:B------:R-:W-:Y:S01]  /*1000*/  IMAD.HI.U32 R16, R69, R6, RZ ;  /* 0x0000000645107227 */ /* 0x000fe200078e00ff */
[-C--:B------:R-:W-:Y:S02]  /*1010*/  @P2 SHF.R.U32.HI R11, RZ, R7.reuse, R14 ;  /* 0x00000007ff0b2219 */ /* 0x080fe4000001160e */
[-C--:B-1----:R-:W-:Y:S02]  /*1020*/  @P1 SHF.R.U32.HI R12, RZ, R8.reuse, R13 ;  /* 0x00000008ff0c1219 */ /* 0x082fe4000001160d */
[----:B------:R-:W-:Y:S02]  /*1030*/  SHF.R.U32.HI R8, RZ, R8, R5 ;  /* 0x00000008ff087219 */ /* 0x000fe40000011605 */
[----:B------:R-:W-:Y:S02]  /*1040*/  SHF.R.U32.HI R16, RZ, R7, R16 ;  /* 0x00000007ff107219 */ /* 0x000fe40000011610 */
[----:B------:R-:W-:Y:S01]  /*1050*/  SEL R5, R63, R8, !P1 ;  /* 0x000000083f057207 */ /* 0x000fe20004800000 */
[----:B--2---:R-:W-:Y:S01]  /*1060*/  IMAD.HI.U32 R14, R12, R2, RZ ;  /* 0x000000020c0e7227 */ /* 0x004fe200078e00ff */
[----:B------:R-:W-:-:S03]  /*1070*/  SEL R7, R69, R16, !P2 ;  /* 0x0000001045077207 */ /* 0x000fc60005000000 */
[----:B------:R-:W-:Y:S01]  /*1080*/  IMAD.HI.U32 R6, R11, R2, RZ ;  /* 0x000000020b067227 */ /* 0x000fe200078e00ff */
[----:B------:R-:W-:-:S04]  /*1090*/  @P0 SHF.R.U32.HI R12, RZ, R3, R14 ;  /* 0x00000003ff0c0219 */ /* 0x000fc8000001160e */
[----:B------:R-:W-:Y:S01]  /*10a0*/  @P0 SHF.R.U32.HI R11, RZ, R3, R6 ;  /* 0x00000003ff0b0219 */ /* 0x000fe20000011606 */
[----:B------:R-:W-:-:S04]  /*10b0*/  IMAD R12, R12, R9, RZ ;  /* 0x000000090c0c7224 */ /* 0x000fc800078e02ff */
[----:B------:R-:W-:Y:S01]  /*10c0*/  IMAD R6, R11, R9, RZ ;  /* 0x000000090b067224 */ /* 0x000fe200078e02ff */
[----:B------:R-:W-:-:S04]  /*10d0*/  ISETP.GE.AND P1, PT, R5, R12, PT ;  /* 0x0000000c0500720c */ /* 0x000fc80003f26270 */
[----:B------:R-:W-:Y:S01]  /*10e0*/  ISETP.GE.OR P1, PT, R7, R6, P1 ;  /* 0x000000060700720c */ /* 0x000fe20000f26670 */
[----:B------:R-:W-:-:S05]  /*10f0*/  IMAD.HI.U32 R6, R5, R2, RZ ;  /* 0x0000000205067227 */ /* 0x000fca00078e00ff */
[----:B------:R-:W-:-:S04]  /*1100*/  SHF.R.U32.HI R6, RZ, R3, R6 ;  /* 0x00000003ff067219 */ /* 0x000fc80000011606 */
[----:B------:R-:W-:-:S03]  /*1110*/  SEL R6, R5, R6, !P0 ;  /* 0x0000000605067207 */ /* 0x000fc60004000000 */
[----:B------:R-:W-:Y:S01]  /*1120*/  @!P1 IMAD.HI.U32 R8, R7, R2, RZ ;  /* 0x0000000207089227 */ /* 0x000fe200078e00ff */
[----:B------:R-:W-:-:S04]  /*1130*/  IADD3 R2, PT, PT, -R6, RZ, RZ ;  /* 0x000000ff06027210 */ /* 0x000fc80007ffe1ff */
[----:B------:R-:W-:Y:S01]  /*1140*/  @!P1 SHF.R.U32.HI R8, RZ, R3, R8 ;  /* 0x00000003ff089219 */ /* 0x000fe20000011608 */
[----:B------:R-:W-:-:S03]  /*1150*/  IMAD R2, R9, R2, R5 ;  /* 0x0000000209027224 */ /* 0x000fc600078e0205 */
[----:B------:R-:W-:Y:S02]  /*1160*/  @!P1 SEL R3, R7, R8, !P0 ;  /* 0x0000000807039207 */ /* 0x000fe40004000000 */
[----:B------:R-:W-:-:S03]  /*1170*/  IADD3 R8, PT, PT, -R5, RZ, RZ ;  /* 0x000000ff05087210 */ /* 0x000fc60007ffe1ff */
[--C-:B------:R-:W-:Y:S02]  /*1180*/  @!P1 IMAD.IADD R6, R6, 0x1, -R3.reuse ;  /* 0x0000000106069824 */ /* 0x100fe400078e0a03 */
[----:B------:R-:W-:Y:S01]  /*1190*/  @!P1 IMAD R3, R2, R11, R3 ;  /* 0x0000000b02039224 */ /* 0x000fe200078e0203 */
[----:B------:R-:W-:Y:S01]  /*11a0*/  IADD3 R2, PT, PT, -R7, RZ, RZ ;  /* 0x000000ff07027210 */ /* 0x000fe20007ffe1ff */
[----:B------:R-:W-:Y:S02]  /*11b0*/  @!P1 IMAD R5, R6, R9, R7 ;  /* 0x0000000906059224 */ /* 0x000fe400078e0207 */
[----:B------:R-:W-:Y:S02]  /*11c0*/  IMAD R8, R4, R8, R63 ;  /* 0x0000000804087224 */ /* 0x000fe400078e023f */
[----:B------:R-:W-:Y:S02]  /*11d0*/  @!P1 IMAD.MOV.U32 R7, RZ, RZ, R3 ;  /* 0x000000ffff079224 */ /* 0x000fe400078e0003 */
[----:B------:R-:W-:-:S02]  /*11e0*/  IMAD R2, R10, R2, R69 ;  /* 0x000000020a027224 */ /* 0x000fc400078e0245 */
[----:B------:R-:W-:Y:S02]  /*11f0*/  IMAD R63, R5, R4, R8 ;  /* 0x00000004053f7224 */ /* 0x000fe400078e0208 */
[----:B------:R-:W-:Y:S02]  /*1200*/  IMAD R69, R7, R10, R2 ;  /* 0x0000000a07457224 */ /* 0x000fe400078e0202 */
.L_x_15:
[----:B------:R-:W1:Y:S01]  /*1210*/  LDCU UR4, c[0x0][0xb30] ;  /* 0x00016600ff0477ac */ /* 0x000e620008000800 */
[----:B------:R-:W2:Y:S08]  /*1220*/  S2UR UR37, SR_CgaCtaId ;  /* 0x00000000002579c3 */ /* 0x000eb00000008800 */
[----:B------:R-:W3:Y:S01]  /*1230*/  LDC R26, c[0x0][0xb24] ;  /* 0x0002c900ff1a7b82 */ /* 0x000ee20000000800 */
[----:B-1----:R-:W-:-:S09]  /*1240*/  UISETP.NE.AND UP1, UPT, UR4, 0x1, UPT ;  /* 0x000000010400788c */ /* 0x002fd2000bf25270 */
[----:B--2---:R-:W-:Y:S05]  /*1250*/  BRA.U UP1, `(.L_x_16) ;  /* 0x0000000101407547 */ /* 0x004fea000b800000 */
[----:B------:R-:W1:Y:S08]  /*1260*/  LDC.64 R4, c[0x0][0xb10] ;  /* 0x0002c400ff047b82 */ /* 0x000e700000000a00 */
[----:B------:R-:W2:Y:S08]  /*1270*/  LDC.64 R2, c[0x0][0xb18] ;  /* 0x0002c600ff027b82 */ /* 0x000eb00000000a00 */
[----:B------:R-:W4:Y:S08]  /*1280*/  LDC R6, c[0x0][0xb20] ;  /* 0x0002c800ff067b82 */ /* 0x000f300000000800 */
[----:B------:R-:W3:Y:S01]  /*1290*/  LDC R8, c[0x0][0xb0c] ;  /* 0x0002c300ff087b82 */ /* 0x000ee20000000800 */
[----:B-1----:R-:W-:-:S05]  /*12a0*/  IMAD.HI.U32 R4, R69, R4, RZ ;  /* 0x0000000445047227 */ /* 0x002fca00078e00ff */
[----:B------:R-:W-:Y:S01]  /*12b0*/  SHF.R.U32.HI R4, RZ, R5, R4 ;  /* 0x00000005ff047219 */ /* 0x000fe20000011604 */
[----:B--2---:R-:W-:Y:S01]  /*12c0*/  IMAD.HI.U32 R3, R63, R3, RZ ;  /* 0x000000033f037227 */ /* 0x004fe200078e00ff */
[----:B------:R-:W-:-:S04]  /*12d0*/  ISETP.NE.AND P0, PT, R2, 0x1, PT ;  /* 0x000000010200780c */ /* 0x000fc80003f05270 */
[----:B----4-:R-:W-:-:S04]  /*12e0*/  SHF.R.U32.HI R6, RZ, R6, R3 ;  /* 0x00000006ff067219 */ /* 0x010fc80000011603 */
[----:B------:R-:W-:Y:S02]  /*12f0*/  SEL R3, R63, R6, !P0 ;  /* 0x000000063f037207 */ /* 0x000fe40004000000 */
[----:B---3--:R-:W-:-:S04]  /*1300*/  ISETP.NE.AND P1, PT, R8, 0x1, PT ;  /* 0x000000010800780c */ /* 0x008fc80003f25270 */
[----:B------:R-:W-:-:S05]  /*1310*/  SEL R4, R69, R4, !P1 ;  /* 0x0000000445047207 */ /* 0x000fca0004800000 */
[----:B------:R-:W-:Y:S02]  /*1320*/  IMAD.IADD R5, R3, 0x1, -R4 ;  /* 0x0000000103057824 */ /* 0x000fe400078e0a04 */
[----:B------:R-:W-:Y:S02]  /*1330*/  IMAD.IADD R3, R4, 0x1, -R3 ;  /* 0x0000000104037824 */ /* 0x000fe400078e0a03 */
[----:B------:R-:W-:Y:S02]  /*1340*/  IMAD R69, R5, R8, R69 ;  /* 0x0000000805457224 */ /* 0x000fe400078e0245 */
[----:B------:R-:W-:-:S07]  /*1350*/  IMAD R63, R3, R2, R63 ;  /* 0x00000002033f7224 */ /* 0x000fce00078e023f */
.L_x_16:
[----:B------:R-:W-:Y:S01]  /*1360*/  BAR.SYNC.DEFER_BLOCKING 0x0 ;  /* 0x0000000000007b1d */ /* 0x000fe20000010000 */
[----:B------:R-:W-:Y:S01]  /*1370*/  UISETP.NE.AND UP1, UPT, UR8, 0x2, UPT ;  /* 0x000000020800788c */ /* 0x000fe2000bf25270 */
[----:B------:R-:W-:Y:S02]  /*1380*/  ISETP.NE.OR P5, PT, R0, 0x2, !P5 ;  /* 0x000000020000780c */ /* 0x000fe40006fa5670 */
[----:B------:R-:W-:-:S06]  /*1390*/  LOP3.LUT R2, R87, 0x1f, RZ, 0xc0, !PT ;  /* 0x0000001f57027812 */ /* 0x000fcc00078ec0ff */
[----:B------:R-:W-:Y:S05]  /*13a0*/  BRA.U UP1, `(.L_x_17) ;  /* 0x0000001501007547 */ /* 0x000fea000b800000 */
[----:B------:R-:W1:Y:S01]  /*13b0*/  LDCU UR13, c[0x0][0x38c] ;  /* 0x00007180ff0d77ac */ /* 0x000e620008000800 */
[----:B------:R-:W2:Y:S01]  /*13c0*/  LDC R9, c[0x0][0x370] ;  /* 0x0000dc00ff097b82 */ /* 0x000ea20000000800 */
[----:B------:R-:W-:Y:S01]  /*13d0*/  PLOP3.LUT P1, PT, PT, PT, UP2, 0x80, 0x8 ;  /* 0x000000000008781c */ /* 0x000fe20003f2f028 */
[----:B------:R-:W-:Y:S01]  /*13e0*/  HFMA2 R12, -RZ, RZ, 0, 0 ;  /* 0x00000000ff0c7431 */ /* 0x000fe200000001ff */
[----:B------:R-:W-:Y:S01]  /*13f0*/  ISETP.EQ.OR P4, PT, R2, RZ, P5 ;  /* 0x000000ff0200720c */ /* 0x000fe20002f82670 */
[----:B------:R-:W-:Y:S01]  /*1400*/  IMAD.MOV.U32 R15, RZ, RZ, 0x1 ;  /* 0x00000001ff0f7424 */ /* 0x000fe200078e00ff */
[----:B------:R-:W-:Y:S01]  /*1410*/  PLOP3.LUT P1, PT, P1, PT, PT, 0x8, 0x80 ;  /* 0x000000000080781c */ /* 0x000fe20000f2e170 */
[----:B------:R-:W-:Y:S01]  /*1420*/  IMAD.MOV.U32 R14, RZ, RZ, RZ ;  /* 0x000000ffff0e7224 */ /* 0x000fe200078e00ff */
[----:B------:R-:W-:Y:S01]  /*1430*/  MOV R8, 0x1 ;  /* 0x0000000100087802 */ /* 0x000fe20000000f00 */
[----:B------:R-:W4:Y:S01]  /*1440*/  LDC R0, c[0x0][0x374] ;  /* 0x0000dd00ff007b82 */ /* 0x000f220000000800 */
[----:B------:R-:W-:Y:S01]  /*1450*/  IMAD.MOV.U32 R10, RZ, RZ, RZ ;  /* 0x000000ffff0a7224 */ /* 0x000fe200078e00ff */
[----:B------:R-:W2:Y:S01]  /*1460*/  LDCU.64 UR22, c[0x0][0x348] ;  /* 0x00006900ff1677ac */ /* 0x000ea20008000a00 */
[----:B------:R-:W-:Y:S01]  /*1470*/  UMOV UR6, URZ ;  /* 0x000000ff00067c82 */ /* 0x000fe20008000000 */
[----:B-1----:R-:W-:-:S04]  /*1480*/  UIADD3 UR5, UPT, UPT, UR13, 0x7f, URZ ;  /* 0x0000007f0d057890 */ /* 0x002fc8000fffe0ff */
[----:B------:R-:W-:-:S04]  /*1490*/  USHF.R.S32.HI UR4, URZ, 0x1f, UR5 ;  /* 0x0000001fff047899 */ /* 0x000fc80008011405 */
[----:B------:R-:W-:-:S04]  /*14a0*/  ULEA.HI UR4, UR4, UR5, URZ, 0x7 ;  /* 0x0000000504047291 */ /* 0x000fc8000f8f38ff */
[----:B------:R-:W-:Y:S02]  /*14b0*/  USHF.R.S32.HI UR15, URZ, 0x7, UR4 ;  /* 0x00000007ff0f7899 */ /* 0x000fe40008011404 */
[----:B------:R-:W-:Y:S02]  /*14c0*/  UIADD3 UR4, UPT, UPT, UR13, -0x1, URZ ;  /* 0xffffffff0d047890 */ /* 0x000fe4000fffe0ff */
[----:B------:R-:W-:Y:S02]  /*14d0*/  UISETP.LT.U32.AND UP0, UPT, UR15, 0x6, UPT ;  /* 0x000000060f00788c */ /* 0x000fe4000bf01070 */
[----:B------:R-:W-:Y:S02]  /*14e0*/  UISETP.GE.U32.AND UP1, UPT, UR4, -0xff, UPT ;  /* 0xffffff010400788c */ /* 0x000fe4000bf26070 */
[----:B------:R-:W-:Y:S02]  /*14f0*/  USEL UR14, UR15, 0x6, UP0 ;  /* 0x000000060f0e7887 */ /* 0x000fe40008000000 */
[----:B------:R-:W-:-:S02]  /*1500*/  UIADD3 UR13, UPT, UPT, UR13, 0xfe, URZ ;  /* 0x000000fe0d0d7890 */ /* 0x000fc4000fffe0ff */
[----:B------:R-:W-:Y:S02]  /*1510*/  UIADD3 UR5, UPT, UPT, UR14, -0x1, URZ ;  /* 0xffffffff0e057890 */ /* 0x000fe4000fffe0ff */
[----:B------:R-:W-:-:S03]  /*1520*/  UIADD3 UR7, UPT, UPT, UR15, -UR14, URZ ;  /* 0x8000000e0f077290 */ /* 0x000fc6000fffe0ff */
[----:B------:R-:W-:-:S04]  /*1530*/  @UP1 UIADD3 UR5, UPT, UPT, UR14, URZ, URZ ;  /* 0x000000ff0e051290 */ /* 0x000fc8000fffe0ff */
[----:B--2---:R-:W-:-:S12]  /*1540*/  UIADD3 UR5, UPT, UPT, UR5, 0x1, URZ ;  /* 0x0000000105057890 */ /* 0x004fd8000fffe0ff */
.L_x_35:
[----:B------:R-:W-:Y:S01]  /*1550*/  UISETP.NE.AND UP0, UPT, UR37, URZ, UPT ;  /* 0x000000ff2500728c */ /* 0x000fe2000bf05270 */
[----:B------:R-:W1:Y:S08]  /*1560*/  S2UR UR37, SR_CgaCtaId ;  /* 0x00000000002579c3 */ /* 0x000e700000008800 */
[----:B------:R-:W-:Y:S05]  /*1570*/  BRA.U UP0, `(.L_x_18) ;  /* 0x0000000100347547 */ /* 0x000fea000b800000 */
[----:B------:R-:W2:Y:S01]  /*1580*/  S2R R2, SR_CgaCtaId ;  /* 0x0000000000027919 */ /* 0x000ea20000008800 */
[----:B------:R-:W-:-:S04]  /*1590*/  MOV R3, 0x400 ;  /* 0x0000040000037802 */ /* 0x000fc80000000f00 */
[----:B--2---:R-:W-:Y:S02]  /*15a0*/  LEA R3, R2, R3, 0x18 ;  /* 0x0000000302037211 */ /* 0x004fe400078ec0ff */
[----:B------:R-:W-:-:S03]  /*15b0*/  SHF.L.U32 R2, R8, 0x1f, RZ ;  /* 0x0000001f08027819 */ /* 0x000fc600000006ff */
[----:B------:R-:W-:-:S04]  /*15c0*/  IMAD R3, R10, 0x8, R3 ;  /* 0x000000080a037824 */ /* 0x000fc800078e0203 */
[----:B------:R-:W2:Y:S02]  /*15d0*/  SYNCS.PHASECHK.TRANS64.TRYWAIT P0, [R3+URZ+0x100], R2 ;  /* 0x00010002030075a7 */ /* 0x000ea400080011ff */
[----:B--2---:R-:W-:Y:S05]  /*15e0*/  @!P0 BRA `(.L_x_19) ;  /* 0x0000004c00888947 */ /* 0x004fea0003800000 */
.L_x_104:
[----:B------:R-:W-:Y:S01]  /*15f0*/  VIADD R10, R10, 0x1 ;  /* 0x000000010a0a7836 */ /* 0x000fe20000000000 */
[----:B------:R2:W-:Y:S04]  /*1600*/  SYNCS.ARRIVE.TRANS64.A1T0 RZ, [R3+URZ+0xf0], RZ ;  /* 0x0000f0ff03ff79a7 */ /* 0x0005e800081000ff */
[----:B------:R-:W-:-:S04]  /*1610*/  ISETP.NE.AND P0, PT, R10, 0x2, PT ;  /* 0x000000020a00780c */ /* 0x000fc80003f05270 */
[----:B------:R-:W-:Y:S02]  /*1620*/  SEL R10, R10, RZ, P0 ;  /* 0x000000ff0a0a7207 */ /* 0x000fe40000000000 */
[----:B--2---:R-:W-:-:S04]  /*1630*/  SEL R3, RZ, 0x1, P0 ;  /* 0x00000001ff037807 */ /* 0x004fc80000000000 */
[----:B------:R-:W-:-:S07]  /*1640*/  LOP3.LUT R8, R8, R3, RZ, 0x3c, !PT ;  /* 0x0000000308087212 */ /* 0x000fce00078e3cff */
.L_x_18:
[----:B------:R-:W-:Y:S01]  /*1650*/  UMOV UR4, 0x400 ;  /* 0x0000040000047882 */ /* 0x000fe20000000000 */
[----:B------:R-:W-:Y:S01]  /*1660*/  SHF.L.U32 R2, R15, 0x1f, RZ ;  /* 0x0000001f0f027819 */ /* 0x000fe200000006ff */
[----:B-1----:R-:W-:Y:S01]  /*1670*/  ULEA UR4, UR37, UR4, 0x18 ;  /* 0x0000000425047291 */ /* 0x002fe2000f8ec0ff */
[----:B------:R-:W-:Y:S01]  /*1680*/  R2UR UR35, R69 ;  /* 0x00000000452372ca */ /* 0x000fe200000e0000 */
[----:B------:R-:W-:Y:S01]  /*1690*/  UISETP.GE.U32.AND UP0, UPT, UR13, 0xff, UPT ;  /* 0x000000ff0d00788c */ /* 0x000fe2000bf06070 */
[----:B------:R-:W-:Y:S01]  /*16a0*/  R2UR UR19, R63 ;  /* 0x000000003f1372ca */ /* 0x000fe200000e0000 */
[----:B------:R-:W-:Y:S01]  /*16b0*/  ULEA UR8, UR6, UR4, 0x3 ;  /* 0x0000000406087291 */ /* 0x000fe2000f8e18ff */
[----:B------:R-:W-:-:S08]  /*16c0*/  UMOV UR29, URZ ;  /* 0x000000ff001d7c82 */ /* 0x000fd00008000000 */
[----:B------:R1:W2:Y:S01]  /*16d0*/  SYNCS.PHASECHK.TRANS64.TRYWAIT P0, [UR8+0x30], R2 ;  /* 0x00003002ff0075a7 */ /* 0x0002a20008001108 */
[----:B------:R-:W-:Y:S02]  /*16e0*/  USHF.L.U32 UR35, UR35, 0x7, URZ ;  /* 0x0000000723237899 */ /* 0x000fe400080006ff */
[----:B------:R-:W-:Y:S01]  /*16f0*/  USHF.L.U32 UR19, UR19, 0x4, URZ ;  /* 0x0000000413137899 */ /* 0x000fe200080006ff */
[----:B------:R-:W-:Y:S11]  /*1700*/  BRA.U !UP0, `(.L_x_20) ;  /* 0x0000000108d87547 */ /* 0x000ff6000b800000 */
[----:B------:R-:W-:Y:S01]  /*1710*/  UMOV UR21, URZ ;  /* 0x000000ff00157c82 */ /* 0x000fe20008000000 */
[----:B------:R-:W-:-:S05]  /*1720*/  UMOV UR42, UR6 ;  /* 0x00000006002a7c82 */ /* 0x000fca0008000000 */
.L_x_25:
[----:B-1----:R-:W-:Y:S01]  /*1730*/  ULEA UR33, UR42, UR4, 0x3 ;  /* 0x000000042a217291 */ /* 0x002fe2000f8e18ff */
[----:B--2---:R-:W-:Y:S01]  /*1740*/  @!P5 MOV R3, 0x9000 ;  /* 0x000090000003d802 */ /* 0x004fe20000000f00 */
[----:B--2---:R-:W-:Y:S10]  /*1750*/  @P0 BRA `(.L_x_21) ;  /* 0x00000000000c0947 */ /* 0x004ff40003800000 */
[----:B------:R-:W-:-:S04]  /*1760*/  SHF.L.U32 R5, R15, 0x1f, RZ ;  /* 0x0000001f0f057819 */ /* 0x000fc800000006ff */
[----:B------:R-:W2:Y:S02]  /*1770*/  SYNCS.PHASECHK.TRANS64.TRYWAIT P0, [UR33+0x30], R5 ;  /* 0x00003005ff0075a7 */ /* 0x000ea40008001121 */
[----:B--2---:R-:W-:Y:S05]  /*1780*/  @!P0 BRA `(.L_x_22) ;  /* 0x0000004c00348947 */ /* 0x004fea0003800000 */
.L_x_21:
[----:B------:R2:W-:Y:S01]  /*1790*/  @!P5 SYNCS.ARRIVE.TRANS64 RZ, [UR33], R3 ;  /* 0x00000003ffffd9a7 */ /* 0x0005e20008000021 */
[----:B------:R-:W-:Y:S04]  /*17a0*/  BSSY.RECONVERGENT B0, `(.L_x_23) ;  /* 0x0000003000007945 */ /* 0x000fe80003800200 */
[----:B------:R-:W-:Y:S05]  /*17b0*/  @P4 BRA `(.L_x_24) ;  /* 0x0000000000044947 */ /* 0x000fea0003800000 */
[----:B------:R-:W-:Y:S05]  /*17c0*/  BPT.TRAP 0x1 ;  /* 0x000000040000795c */ /* 0x000fea0000300000 */
.L_x_24:
[----:B------:R-:W-:Y:S05]  /*17d0*/  BSYNC.RECONVERGENT B0 ;  /* 0x0000000000007941 */ /* 0x000fea0003800200 */
.L_x_23:
[----:B------:R-:W-:Y:S02]  /*17e0*/  UIADD3 UR6, UPT, UPT, UR42, 0x1, URZ ;  /* 0x000000012a067890 */ /* 0x000fe4000fffe0ff */
[----:B------:R-:W-:Y:S02]  /*17f0*/  ULEA UR24, UR42, UR4, 0xf ;  /* 0x000000042a187291 */ /* 0x000fe4000f8e78ff */
[----:B------:R-:W-:Y:S02]  /*1800*/  UISETP.NE.AND UP0, UPT, UR6, 0x6, UPT ;  /* 0x000000060600788c */ /* 0x000fe4000bf05270 */
[----:B------:R-:W-:Y:S02]  /*1810*/  UIADD3 UR40, UP1, UPT, UR22, 0x80, URZ ;  /* 0x0000008016287890 */ /* 0x000fe4000ff3e0ff */
[----:B------:R-:W-:Y:S02]  /*1820*/  USEL UR9, URZ, 0x1, UP0 ;  /* 0x00000001ff097887 */ /* 0x000fe40008000000 */
[----:B------:R-:W-:-:S02]  /*1830*/  USEL UR6, UR6, URZ, UP0 ;  /* 0x000000ff06067287 */ /* 0x000fc40008000000 */
[----:B------:R-:W-:Y:S02]  /*1840*/  USHF.L.U32 UR34, UR21, 0x7, URZ ;  /* 0x0000000715227899 */ /* 0x000fe400080006ff */
[----:B------:R-:W-:Y:S01]  /*1850*/  ULEA UR8, UR6, UR4, 0x3 ;  /* 0x0000000406087291 */ /* 0x000fe2000f8e18ff */
[----:B------:R-:W-:Y:S01]  /*1860*/  LOP3.LUT R15, R15, UR9, RZ, 0x3c, !PT ;  /* 0x000000090f0f7c12 */ /* 0x000fe2000f8e3cff */
[----:B------:R-:W-:Y:S02]  /*1870*/  UIADD3 UR38, UP0, UPT, UR22, 0x180, URZ ;  /* 0x0000018016267890 */ /* 0x000fe4000ff1e0ff */
[----:B------:R-:W-:Y:S01]  /*1880*/  UIADD3.X UR41, UPT, UPT, URZ, UR23, URZ, UP1, !UPT ;  /* 0x00000017ff297290 */ /* 0x000fe20008ffe4ff */
[----:B-1----:R-:W-:Y:S01]  /*1890*/  SHF.L.U32 R2, R15, 0x1f, RZ ;  /* 0x0000001f0f027819 */ /* 0x002fe200000006ff */
[----:B------:R-:W-:Y:S02]  /*18a0*/  UIADD3 UR32, UPT, UPT, UR24, 0x2300, URZ ;  /* 0x0000230018207890 */ /* 0x000fe4000fffe0ff */
[----:B------:R-:W-:Y:S01]  /*18b0*/  UIADD3 UR26, UPT, UPT, UR34, 0x40, URZ ;  /* 0x00000040221a7890 */ /* 0x000fe2000fffe0ff */
[----:B------:R1:W1:Y:S01]  /*18c0*/  SYNCS.PHASECHK.TRANS64.TRYWAIT P0, [UR8+0x30], R2 ;  /* 0x00003002ff0075a7 */ /* 0x0002620008001108 */
[----:B------:R-:W-:-:S02]  /*18d0*/  ULEA UR8, UR42, UR4, 0xc ;  /* 0x000000042a087291 */ /* 0x000fc4000f8e60ff */
[----:B------:R-:W-:Y:S02]  /*18e0*/  UIADD3 UR24, UPT, UPT, UR24, 0x6300, URZ ;  /* 0x0000630018187890 */ /* 0x000fe4000fffe0ff */
[----:B------:R-:W-:Y:S02]  /*18f0*/  UIADD3.X UR39, UPT, UPT, URZ, UR23, URZ, UP0, !UPT ;  /* 0x00000017ff277290 */ /* 0x000fe400087fe4ff */
[----:B------:R-:W-:Y:S02]  /*1900*/  UIADD3 UR16, UPT, UPT, UR8, 0x32300, URZ ;  /* 0x0003230008107890 */ /* 0x000fe4000fffe0ff */
[----:B------:R-:W-:Y:S01]  /*1910*/  UIADD3 UR8, UPT, UPT, UR8, 0x32b00, URZ ;  /* 0x00032b0008087890 */ /* 0x000fe2000fffe0ff */
[----:B------:R-:W-:Y:S01]  /*1920*/  UMOV UR30, 0x0 ;  /* 0x00000000001e7882 */ /* 0x000fe20000000000 */
[----:B------:R-:W-:Y:S01]  /*1930*/  UMOV UR31, 0x10000000 ;  /* 0x10000000001f7882 */ /* 0x000fe20000000000 */
[----:B------:R-:W-:Y:S01]  /*1940*/  UMOV UR25, UR33 ;  /* 0x0000002100197c82 */ /* 0x000fe20008000000 */
[----:B------:R-:W-:Y:S01]  /*1950*/  UMOV UR27, UR35 ;  /* 0x00000023001b7c82 */ /* 0x000fe20008000000 */
[----:B------:R-:W-:Y:S01]  /*1960*/  UMOV UR28, UR36 ;  /* 0x00000024001c7c82 */ /* 0x000fe20008000000 */
[----:B------:R-:W-:Y:S01]  /*1970*/  UMOV UR17, UR33 ;  /* 0x0000002100117c82 */ /* 0x000fe20008000000 */
[----:B------:R-:W-:Y:S01]  /*1980*/  UMOV UR20, UR36 ;  /* 0x0000002400147c82 */ /* 0x000fe20008000000 */
[----:B------:R-:W-:Y:S01]  /*1990*/  UMOV UR18, UR34 ;  /* 0x0000002200127c82 */ /* 0x000fe20008000000 */
[----:B------:R1:W-:Y:S01]  /*19a0*/  UTMALDG.3D [UR32], [UR40], desc[UR30] ;  /* 0x00001e20280075b4 */ /* 0x0003e20008011000 */
[----:B------:R-:W-:Y:S01]  /*19b0*/  UMOV UR11, UR19 ;  /* 0x00000013000b7c82 */ /* 0x000fe20008000000 */
[----:B------:R-:W-:Y:S01]  /*19c0*/  UMOV UR12, UR36 ;  /* 0x00000024000c7c82 */ /* 0x000fe20008000000 */
[----:B------:R-:W-:Y:S01]  /*19d0*/  UMOV UR9, UR33 ;  /* 0x0000002100097c82 */ /* 0x000fe20008000000 */
[----:B------:R-:W-:Y:S01]  /*19e0*/  UMOV UR10, UR26 ;  /* 0x0000001a000a7c82 */ /* 0x000fe20008000000 */
[----:B------:R-:W-:Y:S01]  /*19f0*/  UIADD3 UR21, UPT, UPT, UR21, 0x1, URZ ;  /* 0x0000000115157890 */ /* 0x000fe2000fffe0ff */
[----:B------:R-:W-:Y:S01]  /*1a00*/  UMOV UR29, UR5 ;  /* 0x00000005001d7c82 */ /* 0x000fe20008000000 */
[----:B------:R1:W-:Y:S02]  /*1a10*/  UTMALDG.3D [UR24], [UR40], desc[UR30] ;  /* 0x00001e18280075b4 */ /* 0x0003e40008011000 */
[----:B------:R-:W-:Y:S01]  /*1a20*/  UISETP.NE.AND UP0, UPT, UR21, UR5, UPT ;  /* 0x000000051500728c */ /* 0x000fe2000bf05270 */
[----:B------:R-:W-:Y:S01]  /*1a30*/  UMOV UR42, UR6 ;  /* 0x00000006002a7c82 */ /* 0x000fe20008000000 */
[----:B------:R1:W-:Y:S01]  /*1a40*/  UTMALDG.3D [UR16], [UR38], desc[UR30] ;  /* 0x00001e10260075b4 */ /* 0x0003e20008011000 */
[----:B------:R1:W-:Y:S06]  /*1a50*/  UTMALDG.3D [UR8], [UR38], desc[UR30] ;  /* 0x00001e08260075b4 */ /* 0x0003ec0008011000 */
[----:B------:R-:W-:Y:S05]  /*1a60*/  BRA.U UP0, `(.L_x_25) ;  /* 0xfffffffd00307547 */ /* 0x000fea000b83ffff */
.L_x_20:
[----:B-1----:R-:W-:Y:S01]  /*1a70*/  ULEA UR8, UR6, UR4, 0x3 ;  /* 0x0000000406087291 */ /* 0x002fe2000f8e18ff */
[----:B------:R-:W-:Y:S01]  /*1a80*/  SHF.L.U32 R2, R15, 0x1f, RZ ;  /* 0x0000001f0f027819 */ /* 0x000fe200000006ff */
[----:B------:R-:W-:Y:S01]  /*1a90*/  @!P1 SYNCS.ARRIVE.TRANS64.A1T0 RZ, [UR4+0x88], RZ ;  /* 0x000088ffffff99a7 */ /* 0x000fe20008100004 */
[----:B------:R-:W-:-:S06]  /*1aa0*/  UISETP.GT.AND UP0, UPT, UR15, UR14, UPT ;  /* 0x0000000e0f00728c */ /* 0x000fcc000bf04270 */
[----:B--2---:R1:W2:Y:S03]  /*1ab0*/  SYNCS.PHASECHK.TRANS64.TRYWAIT P0, [UR8+0x30], R2 ;  /* 0x00003002ff0075a7 */ /* 0x0042a60008001108 */
[----:B------:R-:W-:Y:S05]  /*1ac0*/  BRA.U !UP0, `(.L_x_26) ;  /* 0x0000000108d47547 */ /* 0x000fea000b800000 */
[----:B------:R-:W-:Y:S01]  /*1ad0*/  UIADD3 UR21, UPT, UPT, UR7, UR29, URZ ;  /* 0x0000001d07157290 */ /* 0x000fe2000fffe0ff */
[----:B------:R-:W-:-:S11]  /*1ae0*/  UMOV UR42, UR6 ;  /* 0x00000006002a7c82 */ /* 0x000fd60008000000 */
.L_x_31:
[----:B-1----:R-:W-:Y:S01]  /*1af0*/  ULEA UR33, UR42, UR4, 0x3 ;  /* 0x000000042a217291 */ /* 0x002fe2000f8e18ff */
[----:B--2---:R-:W-:Y:S01]  /*1b00*/  @!P5 MOV R3, 0x9000 ;  /* 0x000090000003d802 */ /* 0x004fe20000000f00 */
[----:B--2---:R-:W-:Y:S10]  /*1b10*/  @P0 BRA `(.L_x_27) ;  /* 0x00000000000c0947 */ /* 0x004ff40003800000 */
[----:B------:R-:W-:-:S04]  /*1b20*/  SHF.L.U32 R5, R15, 0x1f, RZ ;  /* 0x0000001f0f057819 */ /* 0x000fc800000006ff */
[----:B------:R-:W2:Y:S02]  /*1b30*/  SYNCS.PHASECHK.TRANS64.TRYWAIT P0, [UR33+0x30], R5 ;  /* 0x00003005ff0075a7 */ /* 0x000ea40008001121 */
[----:B--2---:R-:W-:Y:S05]  /*1b40*/  @!P0 BRA `(.L_x_28) ;  /* 0x00000048005c8947 */ /* 0x004fea0003800000 */
.L_x_27:
[----:B------:R2:W-:Y:S01]  /*1b50*/  @!P5 SYNCS.ARRIVE.TRANS64 RZ, [UR33], R3 ;  /* 0x00000003ffffd9a7 */ /* 0x0005e20008000021 */
[----:B------:R-:W-:Y:S04]  /*1b60*/  BSSY.RECONVERGENT B0, `(.L_x_29) ;  /* 0x0000003000007945 */ /* 0x000fe80003800200 */
[----:B------:R-:W-:Y:S05]  /*1b70*/  @P4 BRA `(.L_x_30) ;  /* 0x0000000000044947 */ /* 0x000fea0003800000 */
[----:B------:R-:W-:Y:S05]  /*1b80*/  BPT.TRAP 0x1 ;  /* 0x000000040000795c */ /* 0x000fea0000300000 */
.L_x_30:
[----:B------:R-:W-:Y:S05]  /*1b90*/  BSYNC.RECONVERGENT B0 ;  /* 0x0000000000007941 */ /* 0x000fea0003800200 */
.L_x_29:
        /* <DEDUP_REMOVED lines=32> */
[----:B------:R-:W-:Y:S01]  /*1da0*/  UMOV UR10, UR26 ;  /* 0x0000001a000a7c82 */ /* 0x000fe20008000000 */
[----:B------:R-:W-:Y:S01]  /*1db0*/  UIADD3 UR29, UPT, UPT, UR29, 0x1, URZ ;  /* 0x000000011d1d7890 */ /* 0x000fe2000fffe0ff */
[----:B------:R1:W-:Y:S01]  /*1dc0*/  UTMALDG.3D [UR24], [UR40], desc[UR30] ;  /* 0x00001e18280075b4 */ /* 0x0003e20008011000 */
[----:B------:R-:W-:-:S02]  /*1dd0*/  UMOV UR42, UR6 ;  /* 0x00000006002a7c82 */ /* 0x000fc40008000000 */
[----:B------:R-:W-:Y:S01]  /*1de0*/  UISETP.NE.AND UP0, UPT, UR29, UR21, UPT ;  /* 0x000000151d00728c */ /* 0x000fe2000bf05270 */
[----:B------:R1:W-:Y:S01]  /*1df0*/  UTMALDG.3D [UR16], [UR38], desc[UR30] ;  /* 0x00001e10260075b4 */ /* 0x0003e20008011000 */
[----:B------:R1:W-:Y:S07]  /*1e00*/  UTMALDG.3D [UR8], [UR38], desc[UR30] ;  /* 0x00001e08260075b4 */ /* 0x0003ee0008011000 */
[----:B------:R-:W-:Y:S05]  /*1e10*/  BRA.U UP0, `(.L_x_31) ;  /* 0xfffffffd00347547 */ /* 0x000fea000b83ffff */
.L_x_26:
[----:B-1----:R-:W-:Y:S01]  /*1e20*/  LEA R2, R14, UR4, 0x3 ;  /* 0x000000040e027c11 */ /* 0x002fe2000f8e18ff */
[----:B------:R-:W-:Y:S01]  /*1e30*/  NOP ;  /* 0x0000000000007918 */ /* 0x000fe20000000000 */
[----:B--2---:R-:W-:Y:S02]  /*1e40*/  SHF.L.U32 R3, R12, 0x1f, RZ ;  /* 0x0000001f0c037819 */ /* 0x004fe400000006ff */
[----:B------:R-:W-:Y:S02]  /*1e50*/  LEA R4, R14, UR4, 0x4 ;  /* 0x000000040e047c11 */ /* 0x000fe4000f8e20ff */
[----:B------:R-:W1:Y:S02]  /*1e60*/  SYNCS.PHASECHK.TRANS64.TRYWAIT P0, [R2+URZ+0x90], R3 ;  /* 0x00009003020075a7 */ /* 0x000e6400080011ff */
[----:B-1----:R-:W-:Y:S05]  /*1e70*/  @!P0 BRA `(.L_x_32) ;  /* 0x0000004400a88947 */ /* 0x002fea0003800000 */
.L_x_107:
[----:B------:R-:W2:Y:S01]  /*1e80*/  LDS.128 R4, [R4+0x120] ;  /* 0x0001200004047984 */ /* 0x000ea20000000c00 */
[----:B---3--:R-:W-:Y:S01]  /*1e90*/  ISETP.GE.AND P0, PT, R26, 0x1, PT ;  /* 0x000000011a00780c */ /* 0x008fe20003f06270 */
[----:B-1----:R-:W-:Y:S01]  /*1ea0*/  VIADD R2, R2, 0xa0 ;  /* 0x000000a002027836 */ /* 0x002fe20000000000 */
[----:B------:R-:W-:Y:S01]  /*1eb0*/  @!PT LDS RZ, [RZ] ;  /* 0x00000000fffff984 */ /* 0x000fe20000000800 */
[----:B------:R-:W-:Y:S01]  /*1ec0*/  @!PT LDS RZ, [RZ] ;  /* 0x00000000fffff984 */ /* 0x000fe20000000800 */
[----:B------:R-:W-:Y:S01]  /*1ed0*/  @!PT LDS RZ, [RZ] ;  /* 0x00000000fffff984 */ /* 0x000fe20000000800 */
[----:B------:R-:W-:Y:S01]  /*1ee0*/  @!PT LDS RZ, [RZ] ;  /* 0x00000000fffff984 */ /* 0x000fe20000000800 */
[----:B------:R1:W-:Y:S06]  /*1ef0*/  MEMBAR.ALL.CTA ;  /* 0x0000000000007992 */ /* 0x0003ec0000008000 */
[----:B-1----:R-:W1:Y:S01]  /*1f00*/  FENCE.VIEW.ASYNC.S ;  /* 0x00000000000073c6 */ /* 0x002e620000000000 */
[----:B------:R-:W-:-:S04]  /*1f10*/  PRMT R2, RZ, 0x654, R2 ;  /* 0x00000654ff027816 */ /* 0x000fc80000000002 */
[----:B-1----:R1:W-:Y:S01]  /*1f20*/  SYNCS.ARRIVE.TRANS64.RED.A1T0 RZ, [R2+URZ], RZ ;  /* 0x000000ff02ff79a7 */ /* 0x0023e200081004ff */
[----:B--2---:R-:W-:-:S13]  /*1f30*/  LOP3.LUT P2, RZ, R6, 0x1, RZ, 0xc0, !PT ;  /* 0x0000000106ff7812 */ /* 0x004fda000784c0ff */
[----:B------:R-:W-:Y:S01]  /*1f40*/  @P2 SHF.R.U32.HI R3, RZ, 0x10, R5 ;  /* 0x00000010ff032819 */ /* 0x000fe20000011605 */
[----:B------:R-:W-:Y:S01]  /*1f50*/  VOTEU.ANY UP0, P2 ;  /* 0x0000000000ff7886 */ /* 0x000fe20001000100 */
[----:B------:R-:W-:Y:S02]  /*1f60*/  @P2 MOV R13, R4 ;  /* 0x00000004000d2202 */ /* 0x000fe40000000f00 */
[----:B------:R-:W-:Y:S02]  /*1f70*/  @P2 R2UR.BROADCAST UR8, R3 ;  /* 0x00000000030822ca */ /* 0x000fe400008e0000 */
[----:B------:R-:W-:-:S11]  /*1f80*/  @P2 LOP3.LUT R11, R5, 0xffff, RZ, 0xc0, !PT ;  /* 0x0000ffff050b2812 */ /* 0x000fd600078ec0ff */
[----:B------:R-:W-:Y:S01]  /*1f90*/  @UP0 UMOV UR36, UR8 ;  /* 0x0000000800240c82 */ /* 0x000fe20008000000 */
[----:B-1----:R-:W-:Y:S05]  /*1fa0*/  @!P0 BRA `(.L_x_33) ;  /* 0x0000000000b88947 */ /* 0x002fea0003800000 */
[----:B------:R-:W4:Y:S01]  /*1fb0*/  LDC.64 R4, c[0x0][0xb18] ;  /* 0x0002c600ff047b82 */ /* 0x000f220000000a00 */
[----:B------:R-:W-:-:S07]  /*1fc0*/  ISETP.NE.AND P3, PT, R26, 0x1, PT ;  /* 0x000000011a00780c */ /* 0x000fce0003f65270 */
[----:B------:R-:W1:Y:S08]  /*1fd0*/  LDC.64 R6, c[0x0][0xb10] ;  /* 0x0002c400ff067b82 */ /* 0x000e700000000a00 */
[----:B------:R-:W2:Y:S08]  /*1fe0*/  LDC R16, c[0x0][0xb20] ;  /* 0x0002c800ff107b82 */ /* 0x000eb00000000800 */
[----:B------:R-:W3:Y:S01]  /*1ff0*/  LDC R18, c[0x0][0xb0c] ;  /* 0x0002c300ff127b82 */ /* 0x000ee20000000800 */
[----:B----4-:R-:W-:Y:S01]  /*2000*/  IMAD.HI.U32 R17, R0, R5, RZ ;  /* 0x0000000500117227 */ /* 0x010fe200078e00ff */
[----:B------:R-:W-:-:S03]  /*2010*/  ISETP.NE.AND P0, PT, R4, 0x1, PT ;  /* 0x000000010400780c */ /* 0x000fc60003f05270 */
[----:B------:R-:W-:-:S03]  /*2020*/  IMAD.HI.U32 R5, R11, R5, RZ ;  /* 0x000000050b057227 */ /* 0x000fc600078e00ff */
[----:B------:R-:W4:Y:S01]  /*2030*/  LDC.64 R2, c[0x0][0xb28] ;  /* 0x0002ca00ff027b82 */ /* 0x000f220000000a00 */
[----:B-1----:R-:W-:-:S04]  /*2040*/  IMAD.HI.U32 R20, R9, R6, RZ ;  /* 0x0000000609147227 */ /* 0x002fc800078e00ff */
[----:B------:R-:W-:Y:S01]  /*2050*/  IMAD.HI.U32 R22, R13, R6, RZ ;  /* 0x000000060d167227 */ /* 0x000fe200078e00ff */
[----:B------:R-:W-:Y:S02]  /*2060*/  SHF.R.U32.HI R20, RZ, R7, R20 ;  /* 0x00000007ff147219 */ /* 0x000fe40000011614 */
[-C--:B--2---:R-:W-:Y:S02]  /*2070*/  SHF.R.U32.HI R17, RZ, R16.reuse, R17 ;  /* 0x00000010ff117219 */ /* 0x084fe40000011611 */
[----:B------:R-:W-:Y:S02]  /*2080*/  SHF.R.U32.HI R16, RZ, R16, R5 ;  /* 0x00000010ff107219 */ /* 0x000fe40000011605 */
[----:B------:R-:W-:Y:S02]  /*2090*/  SEL R17, R0, R17, !P0 ;  /* 0x0000001100117207 */ /* 0x000fe40004000000 */
[----:B------:R-:W-:Y:S02]  /*20a0*/  SHF.R.U32.HI R22, RZ, R7, R22 ;  /* 0x00000007ff167219 */ /* 0x000fe40000011616 */
[----:B---3--:R-:W-:-:S02]  /*20b0*/  ISETP.NE.AND P1, PT, R18, 0x1, PT ;  /* 0x000000011200780c */ /* 0x008fc40003f25270 */
[----:B------:R-:W-:Y:S02]  /*20c0*/  SEL R5, R11, R16, !P0 ;  /* 0x000000100b057207 */ /* 0x000fe40004000000 */
[----:B------:R-:W-:Y:S02]  /*20d0*/  SEL R19, R9, R20, !P1 ;  /* 0x0000001409137207 */ /* 0x000fe40004800000 */
[----:B------:R-:W-:Y:S01]  /*20e0*/  SEL R7, R13, R22, !P1 ;  /* 0x000000160d077207 */ /* 0x000fe20004800000 */
[----:B----4-:R-:W-:-:S04]  /*20f0*/  IMAD.HI.U32 R20, R17, R2, RZ ;  /* 0x0000000211147227 */ /* 0x010fc800078e00ff */
        /* <DEDUP_REMOVED lines=10> */
[----:B------:R-:W-:-:S04]  /*21a0*/  @!P0 IMAD.HI.U32 R16, R7, R2, RZ ;  /* 0x0000000207108227 */ /* 0x000fc800078e00ff */
[----:B------:R-:W-:Y:S01]  /*21b0*/  IMAD.MOV R2, RZ, RZ, -R6 ;  /* 0x000000ffff027224 */ /* 0x000fe200078e0a06 */
[----:B------:R-:W-:-:S03]  /*21c0*/  @!P0 SHF.R.U32.HI R16, RZ, R3, R16 ;  /* 0x00000003ff108219 */ /* 0x000fc60000011610 */
[----:B------:R-:W-:Y:S01]  /*21d0*/  IMAD R2, R26, R2, R5 ;  /* 0x000000021a027224 */ /* 0x000fe200078e0205 */
        /* <DEDUP_REMOVED lines=11> */
.L_x_33:
[----:B------:R-:W1:Y:S02]  /*2290*/  LDCU UR8, c[0x0][0xb30] ;  /* 0x00016600ff0877ac */ /* 0x000e640008000800 */
[----:B-1----:R-:W-:-:S09]  /*22a0*/  UISETP.NE.AND UP0, UPT, UR8, 0x1, UPT ;  /* 0x000000010800788c */ /* 0x002fd2000bf05270 */
[----:B------:R-:W-:Y:S05]  /*22b0*/  BRA.U UP0, `(.L_x_34) ;  /* 0x0000000100407547 */ /* 0x000fea000b800000 */
[----:B------:R-:W1:Y:S08]  /*22c0*/  LDC.64 R4, c[0x0][0xb10] ;  /* 0x0002c400ff047b82 */ /* 0x000e700000000a00 */
[----:B------:R-:W2:Y:S08]  /*22d0*/  LDC.64 R2, c[0x0][0xb18] ;  /* 0x0002c600ff027b82 */ /* 0x000eb00000000a00 */
[----:B------:R-:W3:Y:S08]  /*22e0*/  LDC R6, c[0x0][0xb20] ;  /* 0x0002c800ff067b82 */ /* 0x000ef00000000800 */
[----:B------:R-:W4:Y:S01]  /*22f0*/  LDC R16, c[0x0][0xb0c] ;  /* 0x0002c300ff107b82 */ /* 0x000f220000000800 */
[----:B-1----:R-:W-:-:S05]  /*2300*/  IMAD.HI.U32 R4, R13, R4, RZ ;  /* 0x000000040d047227 */ /* 0x002fca00078e00ff */
[----:B------:R-:W-:Y:S01]  /*2310*/  SHF.R.U32.HI R4, RZ, R5, R4 ;  /* 0x00000005ff047219 */ /* 0x000fe20000011604 */
[----:B--2---:R-:W-:Y:S01]  /*2320*/  IMAD.HI.U32 R3, R11, R3, RZ ;  /* 0x000000030b037227 */ /* 0x004fe200078e00ff */
[----:B------:R-:W-:-:S04]  /*2330*/  ISETP.NE.AND P0, PT, R2, 0x1, PT ;  /* 0x000000010200780c */ /* 0x000fc80003f05270 */
[----:B---3--:R-:W-:-:S04]  /*2340*/  SHF.R.U32.HI R6, RZ, R6, R3 ;  /* 0x00000006ff067219 */ /* 0x008fc80000011603 */
[----:B------:R-:W-:Y:S02]  /*2350*/  SEL R3, R11, R6, !P0 ;  /* 0x000000060b037207 */ /* 0x000fe40004000000 */
[----:B----4-:R-:W-:-:S04]  /*2360*/  ISETP.NE.AND P1, PT, R16, 0x1, PT ;  /* 0x000000011000780c */ /* 0x010fc80003f25270 */
[----:B------:R-:W-:-:S05]  /*2370*/  SEL R4, R13, R4, !P1 ;  /* 0x000000040d047207 */ /* 0x000fca0004800000 */
[----:B------:R-:W-:Y:S02]  /*2380*/  IMAD.IADD R5, R3, 0x1, -R4 ;  /* 0x0000000103057824 */ /* 0x000fe400078e0a04 */
[----:B------:R-:W-:Y:S02]  /*2390*/  IMAD.IADD R3, R4, 0x1, -R3 ;  /* 0x0000000104037824 */ /* 0x000fe400078e0a03 */
[----:B------:R-:W-:Y:S02]  /*23a0*/  IMAD R13, R5, R16, R13 ;  /* 0x00000010050d7224 */ /* 0x000fe400078e020d */
[----:B------:R-:W-:-:S07]  /*23b0*/  IMAD R11, R3, R2, R11 ;  /* 0x00000002030b7224 */ /* 0x000fce00078e020b */
.L_x_34:
[----:B------:R-:W-:Y:S01]  /*23c0*/  VIADD R14, R14, 0x1 ;  /* 0x000000010e0e7836 */ /* 0x000fe20000000000 */
[----:B------:R-:W-:Y:S01]  /*23d0*/  PLOP3.LUT P1, PT, PT, PT, PT, 0x80, 0x8 ;  /* 0x000000000008781c */ /* 0x000fe20003f2f070 */
[----:B------:R-:W-:Y:S02]  /*23e0*/  IMAD.IADD R69, R13, 0x1, R68 ;  /* 0x000000010d457824 */ /* 0x000fe400078e0244 */
[----:B------:R-:W-:Y:S01]  /*23f0*/  IMAD.IADD R63, R11, 0x1, R62 ;  /* 0x000000010b3f7824 */ /* 0x000fe200078e023e */
[----:B------:R-:W-:-:S04]  /*2400*/  ISETP.NE.AND P0, PT, R14, 0x2, PT ;  /* 0x000000020e00780c */ /* 0x000fc80003f05270 */
[----:B------:R-:W-:Y:S02]  /*2410*/  SEL R3, RZ, 0x1, P0 ;  /* 0x00000001ff037807 */ /* 0x000fe40000000000 */
[----:B------:R-:W-:Y:S02]  /*2420*/  SEL R14, R14, RZ, P0 ;  /* 0x000000ff0e0e7207 */ /* 0x000fe40000000000 */
[----:B------:R-:W-:Y:S01]  /*2430*/  LOP3.LUT R12, R12, R3, RZ, 0x3c, !PT ;  /* 0x000000030c0c7212 */ /* 0x000fe200078e3cff */
[----:B------:R-:W-:Y:S06]  /*2440*/  @P2 BRA `(.L_x_35) ;  /* 0xfffffff000402947 */ /* 0x000fec000383ffff */
[----:B------:R-:W-:Y:S01]  /*2450*/  UIADD3 UR4, UPT, UPT, UR4, 0x30, URZ ;  /* 0x0000003004047890 */ /* 0x000fe2000fffe0ff */
[----:B------:R-:W-:-:S03]  /*2460*/  SHF.L.U32 R3, R15, 0x1f, RZ ;  /* 0x0000001f0f037819 */ /* 0x000fc600000006ff */
[----:B------:R-:W-:-:S09]  /*2470*/  ULEA UR5, UR6, UR4, 0x3 ;  /* 0x0000000406057291 */ /* 0x000fd2000f8e18ff */
[----:B------:R-:W1:Y:S02]  /*2480*/  SYNCS.PHASECHK.TRANS64.TRYWAIT P0, [UR5], R3 ;  /* 0x00000003ff0075a7 */ /* 0x000e640008001105 */
[----:B-1----:R-:W-:Y:S05]  /*2490*/  @!P0 BRA `(.L_x_36) ;  /* 0x0000004000348947 */ /* 0x002fea0003800000 */
.L_x_109:
[----:B------:R-:W-:-:S04]  /*24a0*/  UIADD3 UR6, UPT, UPT, UR6, 0x1, URZ ;  /* 0x0000000106067890 */ /* 0x000fc8000fffe0ff */
[----:B------:R-:W-:-:S04]  /*24b0*/  UISETP.NE.AND UP0, UPT, UR6, 0x6, UPT ;  /* 0x000000060600788c */ /* 0x000fc8000bf05270 */
[----:B------:R-:W-:Y:S02]  /*24c0*/  USEL UR7, URZ, 0x1, UP0 ;  /* 0x00000001ff077887 */ /* 0x000fe40008000000 */
[----:B------:R-:W-:-:S04]  /*24d0*/  USEL UR6, UR6, URZ, UP0 ;  /* 0x000000ff06067287 */ /* 0x000fc80008000000 */
[----:B------:R-:W-:Y:S01]  /*24e0*/  ULEA UR5, UR6, UR4, 0x3 ;  /* 0x0000000406057291 */ /* 0x000fe2000f8e18ff */
[----:B------:R-:W-:-:S04]  /*24f0*/  LOP3.LUT R2, R15, UR7, RZ, 0x3c, !PT ;  /* 0x000000070f027c12 */ /* 0x000fc8000f8e3cff */
[----:B-1----:R-:W-:-:S04]  /*2500*/  SHF.L.U32 R3, R2, 0x1f, RZ ;  /* 0x0000001f02037819 */ /* 0x002fc800000006ff */
[----:B------:R-:W1:Y:S02]  /*2510*/  SYNCS.PHASECHK.TRANS64.TRYWAIT P0, [UR5], R3 ;  /* 0x00000003ff0075a7 */ /* 0x000e640008001105 */
[----:B-1----:R-:W-:Y:S05]  /*2520*/  @!P0 BRA `(.L_x_37) ;  /* 0x0000004000288947 */ /* 0x002fea0003800000 */
.L_x_111:
        /* <DEDUP_REMOVED lines=9> */
.L_x_113:
        /* <DEDUP_REMOVED lines=9> */
.L_x_115:
        /* <DEDUP_REMOVED lines=9> */
.L_x_117:
[----:B------:R-:W-:-:S04]  /*26e0*/  UIADD3 UR6, UPT, UPT, UR6, 0x1, URZ ;  /* 0x0000000106067890 */ /* 0x000fc8000fffe0ff */
[----:B------:R-:W-:-:S04]  /*26f0*/  UISETP.NE.AND UP0, UPT, UR6, 0x6, UPT ;  /* 0x000000060600788c */ /* 0x000fc8000bf05270 */
[----:B------:R-:W-:Y:S02]  /*2700*/  USEL UR5, URZ, 0x1, UP0 ;  /* 0x00000001ff057887 */ /* 0x000fe40008000000 */
[----:B------:R-:W-:-:S04]  /*2710*/  USEL UR6, UR6, URZ, UP0 ;  /* 0x000000ff06067287 */ /* 0x000fc80008000000 */
[----:B------:R-:W-:Y:S01]  /*2720*/  ULEA UR6, UR6, UR4, 0x3 ;  /* 0x0000000406067291 */ /* 0x000fe2000f8e18ff */
[----:B-1----:R-:W-:-:S04]  /*2730*/  LOP3.LUT R3, R2, UR5, RZ, 0x3c, !PT ;  /* 0x0000000502037c12 */ /* 0x002fc8000f8e3cff */
[----:B------:R-:W-:Y:S01]  /*2740*/  SHF.L.U32 R3, R3, 0x1f, RZ ;  /* 0x0000001f03037819 */ /* 0x000fe200000006ff */
[----:B----4-:R-:W-:-:S07]  /*2750*/  IMAD.U32 R0, RZ, RZ, UR6 ;  /* 0x00000006ff007e24 */ /* 0x010fce000f8e00ff */
.L_x_41:
[----:B-1----:R1:W2:Y:S02]  /*2760*/  SYNCS.PHASECHK.TRANS64.TRYWAIT P0, [R0+URZ], R3 ;  /* 0x00000003000075a7 */ /* 0x0022a400080011ff */
[----:B--2---:R-:W-:Y:S05]  /*2770*/  @!P0 NANOSLEEP.SYNCS 0x989680 ;  /* 0x009896800000895d */ /* 0x004fea0003900000 */
[----:B------:R-:W2:Y:S02]  /*2780*/  @!P0 SYNCS.PHASECHK.TRANS64 P0, [R0+URZ], R3 ;  /* 0x00000003000085a7 */ /* 0x000ea400080010ff */
[----:B--2---:R-:W-:Y:S05]  /*2790*/  @P0 EXIT ;  /* 0x000000000000094d */ /* 0x004fea0003800000 */
[----:B------:R-:W-:Y:S05]  /*27a0*/  BRA `(.L_x_41) ;  /* 0xfffffffc00ec7947 */ /* 0x000fea000383ffff */
.L_x_17:
[----:B------:R-:W-:-:S04]  /*27b0*/  UISETP.NE.AND UP1, UPT, UR37, URZ, UPT ;  /* 0x000000ff2500728c */ /* 0x000fc8000bf25270 */
[----:B------:R-:W-:-:S09]  /*27c0*/  UISETP.NE.OR UP1, UPT, UR8, 0x1, UP1 ;  /* 0x000000010800788c */ /* 0x000fd20008f25670 */
[----:B------:R-:W-:Y:S05]  /*27d0*/  BRA.U UP1, `(.L_x_42) ;  /* 0x0000000501487547 */ /* 0x000fea000b800000 */
[----:B------:R-:W-:Y:S01]  /*27e0*/  ISETP.NE.AND P2, PT, R2, RZ, PT ;  /* 0x000000ff0200720c */ /* 0x000fe20003f45270 */
[----:B------:R-:W-:Y:S01]  /*27f0*/  IMAD.MOV.U32 R12, RZ, RZ, 0x1 ;  /* 0x00000001ff0c7424 */ /* 0x000fe200078e00ff */
[----:B------:R-:W-:Y:S02]  /*2800*/  CS2R R10, SRZ ;  /* 0x00000000000a7805 */ /* 0x000fe4000001ff00 */
[----:B------:R-:W-:Y:S01]  /*2810*/  CS2R R8, SRZ ;  /* 0x0000000000087805 */ /* 0x000fe2000001ff00 */
[----:B------:R-:W-:Y:S01]  /*2820*/  UMOV UR4, 0x400 ;  /* 0x0000040000047882 */ /* 0x000fe20000000000 */
[----:B------:R-:W-:Y:S01]  /*2830*/  UMOV UR6, URZ ;  /* 0x000000ff00067c82 */ /* 0x000fe20008000000 */
[----:B------:R-:W-:-:S12]  /*2840*/  ULEA UR37, UR37, UR4, 0x18 ;  /* 0x0000000425257291 */ /* 0x000fd8000f8ec0ff */
.L_x_46:
[----:B------:R-:W-:Y:S02]  /*2850*/  LEA R0, R8, UR37, 0x3 ;  /* 0x0000002508007c11 */ /* 0x000fe4000f8e18ff */
[----:B------:R-:W-:-:S03]  /*2860*/  SHF.L.U32 R5, R9, 0x1f, RZ ;  /* 0x0000001f09057819 */ /* 0x000fc600000006ff */
[----:B------:R-:W-:Y:S01]  /*2870*/  VIADD R4, R0, 0x100 ;  /* 0x0000010000047836 */ /* 0x000fe20000000000 */
[----:B------:R-:W1:Y:S02]  /*2880*/  SYNCS.PHASECHK.TRANS64.TRYWAIT P0, [R0+URZ+0xf0], R5 ;  /* 0x0000f005000075a7 */ /* 0x000e6400080011ff */
[----:B-1----:R-:W-:Y:S05]  /*2890*/  @!P0 BRA `(.L_x_43) ;  /* 0x0000003c00ac8947 */ /* 0x002fea0003800000 */
.L_x_118:
[----:B------:R-:W-:Y:S01]  /*28a0*/  ULEA UR5, UR6, UR37, 0x3 ;  /* 0x0000002506057291 */ /* 0x000fe2000f8e18ff */
[----:B------:R-:W-:Y:S02]  /*28b0*/  PRMT R4, RZ, 0x654, R4 ;  /* 0x00000654ff047816 */ /* 0x000fe40000000004 */
[----:B-1----:R-:W-:Y:S01]  /*28c0*/  SHF.L.U32 R5, R12, 0x1f, RZ ;  /* 0x0000001f0c057819 */ /* 0x002fe200000006ff */
[----:B------:R-:W-:Y:S01]  /*28d0*/  UIADD3 UR4, UPT, UPT, UR5, 0x90, URZ ;  /* 0x0000009005047890 */ /* 0x000fe2000fffe0ff */
[----:B------:R1:W-:Y:S05]  /*28e0*/  SYNCS.ARRIVE.TRANS64.RED.A1T0 RZ, [R4+URZ], RZ ;  /* 0x000000ff04ff79a7 */ /* 0x0003ea00081004ff */
[----:B------:R-:W-:Y:S01]  /*28f0*/  IMAD.U32 R7, RZ, RZ, UR4 ;  /* 0x00000004ff077e24 */ /* 0x000fe2000f8e00ff */
[----:B------:R-:W2:Y:S04]  /*2900*/  SYNCS.PHASECHK.TRANS64.TRYWAIT P0, [UR5+0xa0], R5 ;  /* 0x0000a005ff0075a7 */ /* 0x000ea80008001105 */
[----:B------:R-:W-:Y:S01]  /*2910*/  PRMT R6, R2, 0x654, R7 ;  /* 0x0000065402067816 */ /* 0x000fe20000000007 */
[----:B-1----:R-:W-:Y:S01]  /*2920*/  @!P2 IMAD.MOV.U32 R4, RZ, RZ, 0x10 ;  /* 0x00000010ff04a424 */ /* 0x002fe200078e00ff */
[----:B--2---:R-:W-:Y:S06]  /*2930*/  @!P0 BRA `(.L_x_44) ;  /* 0x0000003c00988947 */ /* 0x004fec0003800000 */
.L_x_120:
[----:B------:R-:W-:Y:S01]  /*2940*/  ULEA UR4, UR6, UR37, 0x4 ;  /* 0x0000002506047291 */ /* 0x000fe2000f8e20ff */
[----:B------:R-:W-:Y:S01]  /*2950*/  SEL R3, R6, R3, !P2 ;  /* 0x0000000306037207 */ /* 0x000fe20005000000 */
[----:B------:R-:W-:Y:S01]  /*2960*/  UIADD3 UR5, UPT, UPT, UR5, 0x90, URZ ;  /* 0x0000009005057890 */ /* 0x000fe2000fffe0ff */
[----:B-1----:R-:W-:Y:S01]  /*2970*/  LEA R0, R11, UR37, 0x3 ;  /* 0x000000250b007c11 */ /* 0x002fe2000f8e18ff */
[----:B------:R-:W-:Y:S01]  /*2980*/  UIADD3 UR4, UPT, UPT, UR4, 0x120, URZ ;  /* 0x0000012004047890 */ /* 0x000fe2000fffe0ff */
[----:B------:R-:W-:Y:S01]  /*2990*/  SHF.L.U32 R5, R10, 0x1f, RZ ;  /* 0x0000001f0a057819 */ /* 0x000fe200000006ff */
[----:B------:R1:W-:Y:S01]  /*29a0*/  @!P2 SYNCS.ARRIVE.TRANS64.RED RZ, [R3+URZ], R4 ;  /* 0x0000000403ffa9a7 */ /* 0x0003e200080004ff */
[----:B------:R-:W-:Y:S01]  /*29b0*/  UIADD3 UR6, UPT, UPT, UR6, 0x1, URZ ;  /* 0x0000000106067890 */ /* 0x000fe2000fffe0ff */
[----:B------:R-:W-:-:S03]  /*29c0*/  VIADD R8, R8, 0x1 ;  /* 0x0000000108087836 */ /* 0x000fc60000000000 */
[----:B------:R-:W-:Y:S02]  /*29d0*/  UISETP.NE.AND UP0, UPT, UR6, 0x2, UPT ;  /* 0x000000020600788c */ /* 0x000fe4000bf05270 */
[----:B------:R-:W-:Y:S06]  /*29e0*/  UGETNEXTWORKID.BROADCAST [UR4], [UR5] ;  /* 0x00000000040073ca */ /* 0x000fec0008000100 */
[----:B------:R-:W-:Y:S01]  /*29f0*/  USEL UR4, URZ, 0x1, UP0 ;  /* 0x00000001ff047887 */ /* 0x000fe20008000000 */
[----:B------:R-:W-:Y:S01]  /*2a00*/  ISETP.NE.AND P0, PT, R8, 0x2, PT ;  /* 0x000000020800780c */ /* 0x000fe20003f05270 */
[----:B------:R-:W-:Y:S01]  /*2a10*/  USEL UR6, UR6, URZ, UP0 ;  /* 0x000000ff06067287 */ /* 0x000fe20008000000 */
[----:B------:R-:W2:Y:S03]  /*2a20*/  SYNCS.PHASECHK.TRANS64.TRYWAIT P1, [R0+URZ+0x90], R5 ;  /* 0x00009005000075a7 */ /* 0x000ea600080211ff */
[----:B------:R-:W-:Y:S01]  /*2a30*/  LOP3.LUT R12, R12, UR4, RZ, 0x3c, !PT ;  /* 0x000000040c0c7c12 */ /* 0x000fe2000f8e3cff */
[----:B-12---:R-:W-:Y:S07]  /*2a40*/  @!P1 BRA `(.L_x_45) ;  /* 0x0000003c006c9947 */ /* 0x006fee0003800000 */
.L_x_121:
[C---:B------:R-:W-:Y:S01]  /*2a50*/  LEA R4, R11.reuse, UR37, 0x4 ;  /* 0x000000250b047c11 */ /* 0x040fe2000f8e20ff */
[----:B-1----:R-:W-:Y:S01]  /*2a60*/  VIADD R0, R0, 0xa0 ;  /* 0x000000a000007836 */ /* 0x002fe20000000000 */
[----:B------:R-:W-:Y:S01]  /*2a70*/  SEL R8, R8, RZ, P0 ;  /* 0x000000ff08087207 */ /* 0x000fe20000000000 */
[----:B------:R-:W-:-:S03]  /*2a80*/  VIADD R11, R11, 0x1 ;  /* 0x000000010b0b7836 */ /* 0x000fc60000000000 */
[----:B------:R-:W1:Y:S01]  /*2a90*/  LDS.128 R4, [R4+0x120] ;  /* 0x0001200004047984 */ /* 0x000e620000000c00 */
[----:B------:R-:W-:Y:S02]  /*2aa0*/  PRMT R0, RZ, 0x654, R0 ;  /* 0x00000654ff007816 */ /* 0x000fe40000000000 */
[C---:B------:R-:W-:Y:S01]  /*2ab0*/  ISETP.NE.AND P1, PT, R11.reuse, 0x2, PT ;  /* 0x000000020b00780c */ /* 0x040fe20003f25270 */
[----:B------:R-:W-:Y:S01]  /*2ac0*/  @!PT LDS RZ, [RZ] ;  /* 0x00000000fffff984 */ /* 0x000fe20000000800 */
[----:B------:R-:W-:Y:S01]  /*2ad0*/  @!PT LDS RZ, [RZ] ;  /* 0x00000000fffff984 */ /* 0x000fe20000000800 */
[----:B------:R-:W-:Y:S01]  /*2ae0*/  @!PT LDS RZ, [RZ] ;  /* 0x00000000fffff984 */ /* 0x000fe20000000800 */
[----:B------:R-:W-:Y:S01]  /*2af0*/  @!PT LDS RZ, [RZ] ;  /* 0x00000000fffff984 */ /* 0x000fe20000000800 */
[----:B------:R2:W-:Y:S06]  /*2b00*/  MEMBAR.ALL.CTA ;  /* 0x0000000000007992 */ /* 0x0005ec0000008000 */
[----:B--2---:R-:W2:Y:S01]  /*2b10*/  FENCE.VIEW.ASYNC.S ;  /* 0x00000000000073c6 */ /* 0x004ea20000000000 */
[----:B------:R-:W-:Y:S01]  /*2b20*/  SEL R11, R11, RZ, P1 ;  /* 0x000000ff0b0b7207 */ /* 0x000fe20000800000 */
[----:B--2---:R2:W-:Y:S01]  /*2b30*/  SYNCS.ARRIVE.TRANS64.RED.A1T0 RZ, [R0+URZ], RZ ;  /* 0x000000ff00ff79a7 */ /* 0x0045e200081004ff */
[----:B-1----:R-:W-:-:S02]  /*2b40*/  LOP3.LUT P3, RZ, R6, 0x1, RZ, 0xc0, !PT ;  /* 0x0000000106ff7812 */ /* 0x002fc4000786c0ff */
[----:B------:R-:W-:-:S04]  /*2b50*/  SEL R5, RZ, 0x1, P1 ;  /* 0x00000001ff057807 */ /* 0x000fc80000800000 */
[----:B------:R-:W-:Y:S02]  /*2b60*/  LOP3.LUT R10, R10, R5, RZ, 0x3c, !PT ;  /* 0x000000050a0a7212 */ /* 0x000fe400078e3cff */
[----:B--2---:R-:W-:-:S04]  /*2b70*/  SEL R0, RZ, 0x1, P0 ;  /* 0x00000001ff007807 */ /* 0x004fc80000000000 */
[----:B------:R-:W-:Y:S01]  /*2b80*/  LOP3.LUT R9, R9, R0, RZ, 0x3c, !PT ;  /* 0x0000000009097212 */ /* 0x000fe200078e3cff */
[----:B------:R-:W-:Y:S06]  /*2b90*/  @P3 BRA `(.L_x_46) ;  /* 0xfffffffc002c3947 */ /* 0x000fec000383ffff */
[----:B------:R-:W-:Y:S01]  /*2ba0*/  ULEA UR5, UR6, UR37, 0x3 ;  /* 0x0000002506057291 */ /* 0x000fe2000f8e18ff */
[----:B------:R-:W-:-:S08]  /*2bb0*/  SHF.L.U32 R3, R12, 0x1f, RZ ;  /* 0x0000001f0c037819 */ /* 0x000fd000000006ff */
[----:B------:R-:W1:Y:S02]  /*2bc0*/  SYNCS.PHASECHK.TRANS64 P0, [UR5+0xa0], R3 ;  /* 0x0000a003ff0075a7 */ /* 0x000e640008001005 */
[----:B-1----:R-:W-:Y:S05]  /*2bd0*/  @P0 BRA `(.L_x_47) ;  /* 0x0000000000080947 */ /* 0x002fea0003800000 */
[----:B------:R-:W1:Y:S02]  /*2be0*/  SYNCS.PHASECHK.TRANS64.TRYWAIT P0, [UR5+0xa0], R3 ;  /* 0x0000a003ff0075a7 */ /* 0x000e640008001105 */
[----:B-1----:R-:W-:Y:S05]  /*2bf0*/  @!P0 BRA `(.L_x_48) ;  /* 0x0000003c00148947 */ /* 0x002fea0003800000 */
.L_x_47:
[----:B------:R-:W-:-:S04]  /*2c00*/  UIADD3 UR4, UPT, UPT, UR6, 0x1, URZ ;  /* 0x0000000106047890 */ /* 0x000fc8000fffe0ff */
[----:B------:R-:W-:-:S04]  /*2c10*/  UISETP.NE.AND UP0, UPT, UR4, 0x2, UPT ;  /* 0x000000020400788c */ /* 0x000fc8000bf05270 */
[----:B------:R-:W-:Y:S02]  /*2c20*/  USEL UR7, URZ, 0x1, UP0 ;  /* 0x00000001ff077887 */ /* 0x000fe40008000000 */
[----:B------:R-:W-:-:S04]  /*2c30*/  USEL UR4, UR4, URZ, UP0 ;  /* 0x000000ff04047287 */ /* 0x000fc80008000000 */
[----:B------:R-:W-:Y:S01]  /*2c40*/  ULEA UR4, UR4, UR37, 0x3 ;  /* 0x0000002504047291 */ /* 0x000fe2000f8e18ff */
[----:B-1----:R-:W-:-:S04]  /*2c50*/  LOP3.LUT R3, R12, UR7, RZ, 0x3c, !PT ;  /* 0x000000070c037c12 */ /* 0x002fc8000f8e3cff */
[----:B------:R-:W-:-:S04]  /*2c60*/  SHF.L.U32 R0, R3, 0x1f, RZ ;  /* 0x0000001f03007819 */ /* 0x000fc800000006ff */
[----:B------:R-:W1:Y:S02]  /*2c70*/  SYNCS.PHASECHK.TRANS64 P0, [UR4+0xa0], R0 ;  /* 0x0000a000ff0075a7 */ /* 0x000e640008001004 */
[----:B-1----:R-:W-:Y:S05]  /*2c80*/  @P0 EXIT ;  /* 0x000000000000094d */ /* 0x002fea0003800000 */
[----:B------:R-:W-:Y:S02]  /*2c90*/  SHF.L.U32 R3, R3, 0x1f, RZ ;  /* 0x0000001f03037819 */ /* 0x000fe400000006ff */
[----:B------:R-:W-:-:S07]  /*2ca0*/  MOV R0, UR4 ;  /* 0x0000000400007c02 */ /* 0x000fce0008000f00 */
.L_x_49:
[----:B-1----:R1:W2:Y:S02]  /*2cb0*/  SYNCS.PHASECHK.TRANS64.TRYWAIT P0, [R0+URZ+0xa0], R3 ;  /* 0x0000a003000075a7 */ /* 0x0022a400080011ff */
[----:B--2---:R-:W-:Y:S05]  /*2cc0*/  @!P0 NANOSLEEP.SYNCS 0x989680 ;  /* 0x009896800000895d */ /* 0x004fea0003900000 */
[----:B------:R-:W2:Y:S02]  /*2cd0*/  @!P0 SYNCS.PHASECHK.TRANS64 P0, [R0+URZ+0xa0], R3 ;  /* 0x0000a003000085a7 */ /* 0x000ea400080010ff */
[----:B--2---:R-:W-:Y:S05]  /*2ce0*/  @P0 EXIT ;  /* 0x000000000000094d */ /* 0x004fea0003800000 */
[----:B------:R-:W-:Y:S05]  /*2cf0*/  BRA `(.L_x_49) ;  /* 0xfffffffc00ec7947 */ /* 0x000fea000383ffff */
.L_x_42:
[----:B------:R-:W-:-:S09]  /*2d00*/  UISETP.NE.AND UP1, UPT, UR8, URZ, UPT ;  /* 0x000000ff0800728c */ /* 0x000fd2000bf25270 */
[----:B------:R-:W-:Y:S05]  /*2d10*/  BRA.U UP1, `(.L_x_50) ;  /* 0x0000001101247547 */ /* 0x000fea000b800000 */
[----:B------:R-:W-:Y:S01]  /*2d20*/  UMOV UR4, 0x40 ;  /* 0x0000004000047882 */ /* 0x000fe20000000000 */
[----:B------:R-:W-:Y:S01]  /*2d30*/  NOP ;  /* 0x0000000000007918 */ /* 0x000fe20000000000 */
[----:B------:R-:W-:Y:S01]  /*2d40*/  ULEA UR4, UR37, UR4, 0x18 ;  /* 0x0000000425047291 */ /* 0x000fe2000f8ec0ff */
[----:B------:R-:W-:Y:S02]  /*2d50*/  UMOV UR5, 0x400 ;  /* 0x0000040000057882 */ /* 0x000fe40000000000 */
[----:B------:R-:W-:-:S06]  /*2d60*/  ULEA UR37, UR37, UR5, 0x18 ;  /* 0x0000000525257291 */ /* 0x000fcc000f8ec0ff */
[----:B------:R-:W1:Y:S02]  /*2d70*/  LDS.U8 R0, [UR4+0x1c] ;  /* 0x00001c04ff007984 */ /* 0x000e640008000000 */
[----:B-1----:R-:W-:-:S13]  /*2d80*/  ISETP.NE.AND P0, PT, R0, RZ, PT ;  /* 0x000000ff0000720c */ /* 0x002fda0003f05270 */
[----:B------:R-:W-:Y:S05]  /*2d90*/  @P0 BRA `(.L_x_51) ;  /* 0x0000000000580947 */ /* 0x000fea0003800000 */
[----:B------:R-:W-:-:S13]  /*2da0*/  ELECT P0, URZ, PT ;  /* 0x0000000000ff782f */ /* 0x000fda0003800000 */
[----:B------:R-:W-:Y:S05]  /*2db0*/  @!P0 BRA `(.L_x_52) ;  /* 0x0000000000608947 */ /* 0x000fea0003800000 */
[----:B------:R-:W-:Y:S01]  /*2dc0*/  UMOV UR5, 0x10 ;  /* 0x0000001000057882 */ /* 0x000fe20000000000 */
[----:B------:R-:W-:Y:S01]  /*2dd0*/  HFMA2 R0, -RZ, RZ, 0, 5.9604644775390625e-08 ;  /* 0x00000001ff007431 */ /* 0x000fe200000001ff */
[----:B------:R-:W-:-:S03]  /*2de0*/  MOV R2, 0xffff ;  /* 0x0000ffff00027802 */ /* 0x000fc60000000f00 */
[----:B------:R-:W-:Y:S04]  /*2df0*/  DEPBAR.LE SB1, 0x36 ;  /* 0x00009d800000791a */ /* 0x000fe80000000000 */
[----:B------:R-:W1:Y:S02]  /*2e00*/  UTCATOMSWS.FIND_AND_SET.ALIGN UP0, UR5, UR5 ;  /* 0x00000005000575e3 */ /* 0x000e640008000800 */
[----:B-1----:R-:W-:Y:S01]  /*2e10*/  MOV R3, UR5 ;  /* 0x0000000500037c02 */ /* 0x002fe20008000f00 */
[----:B------:R-:W-:Y:S06]  /*2e20*/  BRA.U UP0, `(.L_x_53) ;  /* 0x0000000100187547 */ /* 0x000fec000b800000 */
.L_x_54:
[----:B------:R-:W-:Y:S05]  /*2e30*/  NANOSLEEP 0x64 ;  /* 0x000000640000795d */ /* 0x000fea0003800000 */
[----:B------:R-:W-:-:S05]  /*2e40*/  UMOV UR5, 0x10 ;  /* 0x0000001000057882 */ /* 0x000fca0000000000 */
[----:B------:R-:W-:Y:S04]  /*2e50*/  DEPBAR.LE SB1, 0x36 ;  /* 0x00009d800000791a */ /* 0x000fe80000000000 */
[----:B------:R-:W1:Y:S02]  /*2e60*/  UTCATOMSWS.FIND_AND_SET.ALIGN UP0, UR5, UR5 ;  /* 0x00000005000575e3 */ /* 0x000e640008000800 */
[----:B-1----:R-:W-:Y:S01]  /*2e70*/  MOV R3, UR5 ;  /* 0x0000000500037c02 */ /* 0x002fe20008000f00 */
[----:B------:R-:W-:Y:S05]  /*2e80*/  BRA.U !UP0, `(.L_x_54) ;  /* 0xfffffffd08e87547 */ /* 0x000fea000b83ffff */
.L_x_53:
[-C--:B------:R-:W-:Y:S02]  /*2e90*/  SHF.L.U32 R2, R2, R3.reuse, RZ ;  /* 0x0000000302027219 */ /* 0x080fe400000006ff */
[----:B------:R-:W-:Y:S01]  /*2ea0*/  SHF.L.U32 R0, R0, R3, RZ ;  /* 0x0000000300007219 */ /* 0x000fe200000006ff */
[----:B------:R-:W-:Y:S02]  /*2eb0*/  IMAD.SHL.U32 R3, R3, 0x20, RZ ;  /* 0x0000002003037824 */ /* 0x000fe400078e00ff */
[----:B------:R1:W-:Y:S04]  /*2ec0*/  ATOMS.OR RZ, [UR4+0x14], R2 ;  /* 0x00001402ffff798c */ /* 0x0003e8000b000004 */
[----:B------:R1:W-:Y:S04]  /*2ed0*/  ATOMS.OR RZ, [UR4+0x18], R0 ;  /* 0x00001800ffff798c */ /* 0x0003e8000b000004 */
[----:B------:R1:W-:Y:S01]  /*2ee0*/  STS [UR37+0x140], R3 ;  /* 0x00014003ff007988 */ /* 0x0003e20008000825 */
[----:B------:R-:W-:Y:S05]  /*2ef0*/  BRA `(.L_x_52) ;  /* 0x0000000000107947 */ /* 0x000fea0003800000 */
.L_x_51:
[----:B------:R-:W-:Y:S02]  /*2f00*/  MOV R0, 0xffffffff ;  /* 0xffffffff00007802 */ /* 0x000fe40000000f00 */
[----:B------:R-:W-:-:S03]  /*2f10*/  MOV R2, 0x2f40 ;  /* 0x00002f4000027802 */ /* 0x000fc60000000f00 */
[----:B------:R1:W-:Y:S04]  /*2f20*/  STS [UR37+0x140], R0 ;  /* 0x00014000ff007988 */ /* 0x0003e80008000825 */
[----:B-1-3-5:R-:W-:Y:S05]  /*2f30*/  CALL.REL.NOINC `($__internal_1_$__cuda_sm10x_tcgen05_guardrail_trap_phase_invalid_during_alloc) ;  /* 0x0000003c00a47944 */ /* 0x02afea0003c00000 */
.L_x_52:
[----:B------:R-:W-:Y:S05]  /*2f40*/  WARPSYNC.ALL ;  /* 0x0000000000007948 */ /* 0x000fea0003800000 */
[----:B------:R-:W2:Y:S01]  /*2f50*/  S2UR UR5, SR_CgaCtaId ;  /* 0x00000000000579c3 */ /* 0x000ea20000008800 */
[----:B------:R-:W-:Y:S01]  /*2f60*/  UMOV UR4, 0x400 ;  /* 0x0000040000047882 */ /* 0x000fe20000000000 */
[----:B------:R-:W-:-:S06]  /*2f70*/  NOP ;  /* 0x0000000000007918 */ /* 0x000fcc0000000000 */
[----:B------:R-:W-:Y:S06]  /*2f80*/  BAR.ARV 0x6, 0xa0 ;  /* 0x0182800000007b1d */ /* 0x000fec0000002000 */
[----:B------:R-:W4:Y:S01]  /*2f90*/  LDCU UR7, c[0x0][0x38c] ;  /* 0x00007180ff0777ac */ /* 0x000f220008000800 */
[----:B------:R-:W-:Y:S01]  /*2fa0*/  IMAD.MOV.U32 R11, RZ, RZ, 0x1 ;  /* 0x00000001ff0b7424 */ /* 0x000fe200078e00ff */
[----:B------:R-:W-:Y:S01]  /*2fb0*/  CS2R R8, SRZ ;  /* 0x0000000000087805 */ /* 0x000fe2000001ff00 */
[----:B------:R-:W-:Y:S01]  /*2fc0*/  IMAD.MOV.U32 R10, RZ, RZ, RZ ;  /* 0x000000ffff0a7224 */ /* 0x000fe200078e00ff */
[----:B------:R-:W3:Y:S01]  /*2fd0*/  LDCU UR6, c[0x0][0x38c] ;  /* 0x00007180ff0677ac */ /* 0x000ee20008000800 */
[----:B------:R-:W-:Y:S01]  /*2fe0*/  UMOV UR15, URZ ;  /* 0x000000ff000f7c82 */ /* 0x000fe20008000000 */
[----:B------:R-:W-:Y:S01]  /*2ff0*/  UMOV UR14, URZ ;  /* 0x000000ff000e7c82 */ /* 0x000fe20008000000 */
[----:B--2---:R-:W-:Y:S01]  /*3000*/  ULEA UR5, UR5, UR4, 0x18 ;  /* 0x0000000405057291 */ /* 0x004fe2000f8ec0ff */
[----:B------:R-:W-:Y:S01]  /*3010*/  UMOV UR32, 0x0 ;  /* 0x0000000000207882 */ /* 0x000fe20000000000 */
[----:B------:R-:W-:-:S02]  /*3020*/  UMOV UR33, 0x8040490 ;  /* 0x0804049000217882 */ /* 0x000fc40000000000 */
[----:B------:R-:W-:Y:S02]  /*3030*/  UIADD3 UR9, UPT, UPT, UR5, 0x2300, URZ ;  /* 0x0000230005097890 */ /* 0x000fe4000fffe0ff */
[----:B------:R-:W-:Y:S02]  /*3040*/  UIADD3 UR10, UPT, UPT, UR5, 0x32300, URZ ;  /* 0x00032300050a7890 */ /* 0x000fe4000fffe0ff */
[----:B----4-:R-:W-:Y:S01]  /*3050*/  UIADD3 UR7, UPT, UPT, UR7, 0x7f, URZ ;  /* 0x0000007f07077890 */ /* 0x010fe2000fffe0ff */
[----:B-1----:R-:W1:Y:S01]  /*3060*/  LDS R0, [UR5+0x140] ;  /* 0x00014005ff007984 */ /* 0x002e620008000800 */
[----:B------:R-:W-:Y:S02]  /*3070*/  USHF.R.U32.HI UR9, URZ, 0x4, UR9 ;  /* 0x00000004ff097899 */ /* 0x000fe40008011609 */
[----:B------:R-:W-:Y:S02]  /*3080*/  USHF.R.S32.HI UR4, URZ, 0x1f, UR7 ;  /* 0x0000001fff047899 */ /* 0x000fe40008011407 */
[----:B------:R-:W-:-:S02]  /*3090*/  USHF.R.U32.HI UR10, URZ, 0x4, UR10 ;  /* 0x00000004ff0a7899 */ /* 0x000fc4000801160a */
[----:B------:R-:W-:Y:S02]  /*30a0*/  ULEA.HI UR4, UR4, UR7, URZ, 0x7 ;  /* 0x0000000704047291 */ /* 0x000fe4000f8f38ff */
[----:B------:R-:W-:Y:S02]  /*30b0*/  ULOP3.LUT UR9, UR9, 0x3fff, URZ, 0xc0, !UPT ;  /* 0x00003fff09097892 */ /* 0x000fe4000f8ec0ff */
[----:B------:R-:W-:Y:S02]  /*30c0*/  USHF.R.S32.HI UR4, URZ, 0x7, UR4 ;  /* 0x00000007ff047899 */ /* 0x000fe40008011404 */
[----:B------:R-:W-:Y:S02]  /*30d0*/  ULOP3.LUT UR10, UR10, 0x3fff, URZ, 0xc0, !UPT ;  /* 0x00003fff0a0a7892 */ /* 0x000fe4000f8ec0ff */
[----:B------:R-:W-:Y:S01]  /*30e0*/  UISETP.LT.AND UP0, UPT, UR4, 0x1, UPT ;  /* 0x000000010400788c */ /* 0x000fe2000bf01270 */
[----:B------:R-:W-:Y:S01]  /*30f0*/  UMOV UR30, 0x0 ;  /* 0x00000000001e7882 */ /* 0x000fe20000000000 */
[----:B------:R-:W-:-:S02]  /*3100*/  UMOV UR31, 0x8040490 ;  /* 0x08040490001f7882 */ /* 0x000fc40000000000 */
[----:B------:R-:W-:Y:S01]  /*3110*/  USEL UR8, UR4, 0x1, !UP0 ;  /* 0x0000000104087887 */ /* 0x000fe2000c000000 */
[----:B------:R-:W-:Y:S01]  /*3120*/  UMOV UR28, 0x0 ;  /* 0x00000000001c7882 */ /* 0x000fe20000000000 */
[----:B------:R-:W-:Y:S01]  /*3130*/  UMOV UR29, 0x8040490 ;  /* 0x08040490001d7882 */ /* 0x000fe20000000000 */
[----:B------:R-:W-:Y:S01]  /*3140*/  UMOV UR26, 0x0 ;  /* 0x00000000001a7882 */ /* 0x000fe20000000000 */
[----:B------:R-:W-:Y:S01]  /*3150*/  UMOV UR27, 0x8040490 ;  /* 0x08040490001b7882 */ /* 0x000fe20000000000 */
[----:B------:R-:W-:Y:S01]  /*3160*/  UMOV UR24, 0x0 ;  /* 0x0000000000187882 */ /* 0x000fe20000000000 */
[----:B------:R-:W-:Y:S01]  /*3170*/  UMOV UR25, 0x8040490 ;  /* 0x0804049000197882 */ /* 0x000fe20000000000 */
[----:B------:R-:W-:Y:S01]  /*3180*/  UMOV UR22, 0x0 ;  /* 0x0000000000167882 */ /* 0x000fe20000000000 */
[----:B------:R-:W-:Y:S01]  /*3190*/  UMOV UR23, 0x8040490 ;  /* 0x0804049000177882 */ /* 0x000fe20000000000 */
[----:B------:R-:W-:Y:S02]  /*31a0*/  ULOP3.LUT UR9, UR9, 0x10000, URZ, 0xfc, !UPT ;  /* 0x0001000009097892 */ /* 0x000fe4000f8efcff */
[----:B------:R-:W-:-:S02]  /*31b0*/  ULOP3.LUT UR10, UR10, 0x10000, URZ, 0xfc, !UPT ;  /* 0x000100000a0a7892 */ /* 0x000fc4000f8efcff */
[----:B------:R-:W-:Y:S02]  /*31c0*/  UIADD3 UR8, UPT, UPT, -UR8, URZ, URZ ;  /* 0x000000ff08087290 */ /* 0x000fe4000fffe1ff */
[----:B---3--:R-:W-:Y:S01]  /*31d0*/  UISETP.GE.AND UP3, UPT, UR6, 0x1, UPT ;  /* 0x000000010600788c */ /* 0x008fe2000bf66270 */
[----:B------:R-:W-:Y:S01]  /*31e0*/  UMOV UR20, 0x0 ;  /* 0x0000000000147882 */ /* 0x000fe20000000000 */
[----:B------:R-:W-:Y:S01]  /*31f0*/  UMOV UR21, 0x8040490 ;  /* 0x0804049000157882 */ /* 0x000fe20000000000 */
[----:B------:R-:W-:Y:S01]  /*3200*/  UMOV UR18, 0x0 ;  /* 0x0000000000127882 */ /* 0x000fe20000000000 */
[----:B-1----:R-:W-:Y:S01]  /*3210*/  R2UR UR16, R0 ;  /* 0x00000000001072ca */ /* 0x002fe200000e0000 */
[----:B------:R-:W-:-:S14]  /*3220*/  UMOV UR19, 0x8040490 ;  /* 0x0804049000137882 */ /* 0x000fdc0000000000 */
.L_x_61:
[----:B------:R-:W-:Y:S02]  /*3230*/  LEA R0, R10, UR5, 0x3 ;  /* 0x000000050a007c11 */ /* 0x000fe4000f8e18ff */
[----:B------:R-:W-:Y:S02]  /*3240*/  SHF.L.U32 R5, R9, 0x1f, RZ ;  /* 0x0000001f09057819 */ /* 0x000fe400000006ff */
[----:B------:R-:W-:Y:S01]  /*3250*/  PLOP3.LUT P0, PT, PT, PT, UP3, 0x80, 0x8 ;  /* 0x000000000008781c */ /* 0x000fe20003f0f038 */
[----:B------:R-:W-:Y:S01]  /*3260*/  VIADD R3, R0, 0xa0 ;  /* 0x000000a000037836 */ /* 0x000fe20000000000 */
[----:B-1----:R-:W1:Y:S02]  /*3270*/  SYNCS.PHASECHK.TRANS64.TRYWAIT P1, [R0+URZ+0x90], R5 ;  /* 0x00009005000075a7 */ /* 0x002e6400080211ff */
[----:B-1-3--:R-:W-:Y:S09]  /*3280*/  @!P1 BRA `(.L_x_55) ;  /* 0x0000003400889947 */ /* 0x00aff20003800000 */
.L_x_123:
[----:B------:R-:W-:Y:S01]  /*3290*/  LEA R4, R10, UR5, 0x4 ;  /* 0x000000050a047c11 */ /* 0x000fe2000f8e20ff */
[----:B------:R-:W-:Y:S01]  /*32a0*/  @UP3 ULEA UR7, UR14, UR5, 0x3 ;  /* 0x000000050e073291 */ /* 0x000fe2000f8e18ff */
[----:B------:R-:W-:Y:S01]  /*32b0*/  PLOP3.LUT P2, PT, PT, PT, PT, 0x80, 0x8 ;  /* 0x000000000008781c */ /* 0x000fe20003f4f070 */
[----:B------:R-:W-:Y:S01]  /*32c0*/  ULEA UR6, UR15, UR5, 0x3 ;  /* 0x000000050f067291 */ /* 0x000fe2000f8e18ff */
[----:B------:R-:W-:Y:S02]  /*32d0*/  PRMT R3, RZ, 0x654, R3 ;  /* 0x00000654ff037816 */ /* 0x000fe40000000003 */
[----:B-1----:R-:W1:Y:S01]  /*32e0*/  LDS.128 R4, [R4+0x120] ;  /* 0x0001200004047984 */ /* 0x002e620000000c00 */
[----:B------:R-:W-:Y:S02]  /*32f0*/  @P0 SHF.L.U32 R2, R8, 0x1f, RZ ;  /* 0x0000001f08020819 */ /* 0x000fe400000006ff */
[----:B------:R-:W-:Y:S01]  /*3300*/  SHF.L.U32 R0, R11, 0x1f, RZ ;  /* 0x0000001f0b007819 */ /* 0x000fe200000006ff */
[----:B------:R-:W-:Y:S01]  /*3310*/  @!PT LDS RZ, [RZ] ;  /* 0x00000000fffff984 */ /* 0x000fe20000000800 */
[----:B------:R-:W-:Y:S01]  /*3320*/  @!PT LDS RZ, [RZ] ;  /* 0x00000000fffff984 */ /* 0x000fe20000000800 */
[----:B------:R-:W-:Y:S01]  /*3330*/  @!PT LDS RZ, [RZ] ;  /* 0x00000000fffff984 */ /* 0x000fe20000000800 */
[----:B------:R-:W-:Y:S01]  /*3340*/  @!PT LDS RZ, [RZ] ;  /* 0x00000000fffff984 */ /* 0x000fe20000000800 */
[----:B------:R2:W-:Y:S06]  /*3350*/  MEMBAR.ALL.CTA ;  /* 0x0000000000007992 */ /* 0x0005ec0000008000 */
[----:B--2---:R-:W2:Y:S02]  /*3360*/  FENCE.VIEW.ASYNC.S ;  /* 0x00000000000073c6 */ /* 0x004ea40000000000 */
[----:B--2---:R2:W-:Y:S01]  /*3370*/  SYNCS.ARRIVE.TRANS64.RED.A1T0 RZ, [R3+URZ], RZ ;  /* 0x000000ff03ff79a7 */ /* 0x0045e200081004ff */
[----:B------:R2:W3:Y:S01]  /*3380*/  @P0 SYNCS.PHASECHK.TRANS64.TRYWAIT P2, [UR7], R2 ;  /* 0x00000002ff0005a7 */ /* 0x0004e20008041107 */
[----:B------:R-:W-:Y:S01]  /*3390*/  ULEA UR7, UR15, UR16, 0x4 ;  /* 0x000000100f077291 */ /* 0x000fe2000f8e20ff */
[----:B-1----:R-:W-:Y:S01]  /*33a0*/  LOP3.LUT P1, RZ, R6, 0x1, RZ, 0xc0, !PT ;  /* 0x0000000106ff7812 */ /* 0x002fe2000782c0ff */
[----:B------:R-:W1:Y:S02]  /*33b0*/  SYNCS.PHASECHK.TRANS64.TRYWAIT P0, [UR6+0xd0], R0 ;  /* 0x0000d000ff0075a7 */ /* 0x000e640008001106 */
[----:B-123--:R-:W-:Y:S10]  /*33c0*/  @!P0 BRA `(.L_x_56) ;  /* 0x00000034004c8947 */ /* 0x00eff40003800000 */
.L_x_125:
[----:B------:R-:W-:Y:S01]  /*33d0*/  IADD3 R10, PT, PT, R10, 0x1, RZ ;  /* 0x000000010a0a7810 */ /* 0x000fe20007ffe0ff */
[----:B------:R-:W-:Y:S06]  /*33e0*/  BRA.U !UP3, `(.L_x_57) ;  /* 0x000000050b107547 */ /* 0x000fec000b800000 */
[----:B------:R-:W-:Y:S01]  /*33f0*/  UPLOP3.LUT UP4, UPT, UPT, UPT, UPT, 0x40, 0x4 ;  /* 0x000000000004789c */ /* 0x000fe20003f8e870 */
[----:B------:R-:W-:Y:S01]  /*3400*/  UMOV UR13, UR8 ;  /* 0x00000008000d7c82 */ /* 0x000fe20008000000 */
[----:B------:R-:W-:Y:S01]  /*3410*/  UMOV UR12, UR4 ;  /* 0x00000004000c7c82 */ /* 0x000fe20008000000 */
[----:B------:R-:W-:-:S08]  /*3420*/  UMOV UR17, UR14 ;  /* 0x0000000e00117c82 */ /* 0x000fd00008000000 */
.L_x_60:
[----:B------:R-:W-:Y:S02]  /*3430*/  UIADD3 UR13, UPT, UPT, UR13, 0x1, URZ ;  /* 0x000000010d0d7890 */ /* 0x000fe4000fffe0ff */
[----:B--2---:R-:W-:Y:S02]  /*3440*/  ULEA UR11, UR17, UR5, 0x3 ;  /* 0x00000005110b7291 */ /* 0x004fe4000f8e18ff */
[----:B------:R-:W-:Y:S01]  /*3450*/  UISETP.NE.AND UP0, UPT, UR13, URZ, UPT ;  /* 0x000000ff0d00728c */ /* 0x000fe2000bf05270 */
[----:B---3--:R-:W-:Y:S10]  /*3460*/  @P2 BRA `(.L_x_58) ;  /* 0x00000000000c2947 */ /* 0x008ff40003800000 */
[----:B-1----:R-:W-:Y:S04]  /*3470*/  SHF.L.U32 R3, R8, 0x1f, RZ ;  /* 0x0000001f08037819 */ /* 0x002fe800000006ff */
[----:B------:R-:W1:Y:S02]  /*3480*/  SYNCS.PHASECHK.TRANS64.TRYWAIT P0, [UR11], R3 ;  /* 0x00000003ff0075a7 */ /* 0x000e64000800110b */
[----:B-1----:R-:W-:Y:S05]  /*3490*/  @!P0 BRA `(.L_x_59) ;  /* 0x0000003400308947 */ /* 0x002fea0003800000 */
.L_x_58:
[----:B------:R-:W-:Y:S01]  /*34a0*/  UISETP.NE.AND UP1, UPT, UR12, 0x1, UPT ;  /* 0x000000010c00788c */ /* 0x000fe2000bf25270 */
[----:B------:R-:W-:Y:S01]  /*34b0*/  PLOP3.LUT P2, PT, PT, PT, PT, 0x80, 0x8 ;  /* 0x000000000008781c */ /* 0x000fe20003f4f070 */
[----:B------:R-:W-:Y:S02]  /*34c0*/  UIADD3 UR14, UPT, UPT, UR17, 0x1, URZ ;  /* 0x00000001110e7890 */ /* 0x000fe4000fffe0ff */
[----:B------:R-:W-:Y:S02]  /*34d0*/  ULEA UR64, UR17, UR10, 0x8 ;  /* 0x0000000a11407291 */ /* 0x000fe4000f8e40ff */
[----:B------:R-:W-:Y:S01]  /*34e0*/  UISETP.NE.AND UP2, UPT, UR14, 0x6, UPT ;  /* 0x000000060e00788c */ /* 0x000fe2000bf45270 */
[----:B------:R-:W-:Y:S01]  /*34f0*/  PLOP3.LUT P0, PT, PT, PT, UP1, 0x80, 0x8 ;  /* 0x000000000008781c */ /* 0x000fe20003f0f018 */
[----:B------:R-:W-:Y:S02]  /*3500*/  ULEA UR62, UR17, UR9, 0xb ;  /* 0x00000009113e7291 */ /* 0x000fe4000f8e58ff */
[----:B------:R-:W-:Y:S02]  /*3510*/  USEL UR35, URZ, 0x1, UP2 ;  /* 0x00000001ff237887 */ /* 0x000fe40009000000 */
[----:B------:R-:W-:Y:S02]  /*3520*/  USEL UR14, UR14, URZ, UP2 ;  /* 0x000000ff0e0e7287 */ /* 0x000fe40009000000 */
[----:B------:R-:W-:Y:S02]  /*3530*/  UIADD3 UR60, UPT, UPT, UR64, 0x2, URZ ;  /* 0x00000002403c7890 */ /* 0x000fe4000fffe0ff */
[----:B------:R-:W-:Y:S01]  /*3540*/  @UP1 ULEA UR34, UR14, UR5, 0x3 ;  /* 0x000000050e221291 */ /* 0x000fe2000f8e18ff */
[----:B------:R-:W-:Y:S01]  /*3550*/  LOP3.LUT R8, R8, UR35, RZ, 0x3c, !PT ;  /* 0x0000002308087c12 */ /* 0x000fe2000f8e3cff */
[----:B------:R-:W-:Y:S02]  /*3560*/  UIADD3 UR58, UPT, UPT, UR62, 0x2, URZ ;  /* 0x000000023e3a7890 */ /* 0x000fe4000fffe0ff */
[----:B------:R-:W-:Y:S01]  /*3570*/  UIADD3 UR56, UPT, UPT, UR64, 0x4, URZ ;  /* 0x0000000440387890 */ /* 0x000fe2000fffe0ff */
[----:B-1----:R-:W-:Y:S01]  /*3580*/  @P0 SHF.L.U32 R0, R8, 0x1f, RZ ;  /* 0x0000001f08000819 */ /* 0x002fe200000006ff */
[----:B------:R-:W-:Y:S02]  /*3590*/  UIADD3 UR54, UPT, UPT, UR62, 0x4, URZ ;  /* 0x000000043e367890 */ /* 0x000fe4000fffe0ff */
[----:B------:R-:W-:Y:S01]  /*35a0*/  UIADD3 UR52, UPT, UPT, UR64, 0x6, URZ ;  /* 0x0000000640347890 */ /* 0x000fe2000fffe0ff */
[----:B------:R2:W3:Y:S01]  /*35b0*/  @P0 SYNCS.PHASECHK.TRANS64.TRYWAIT P2, [UR34], R0 ;  /* 0x00000000ff0005a7 */ /* 0x0004e20008041122 */
[----:B------:R-:W-:Y:S02]  /*35c0*/  UIADD3 UR50, UPT, UPT, UR62, 0x6, URZ ;  /* 0x000000063e327890 */ /* 0x000fe4000fffe0ff */
        /* <DEDUP_REMOVED lines=9> */
[----:B------:R-:W-:Y:S01]  /*3660*/  UIADD3 UR12, UPT, UPT, UR12, -0x1, URZ ;  /* 0xffffffff0c0c7890 */ /* 0x000fe2000fffe0ff */
[----:B------:R-:W-:Y:S01]  /*3670*/  UMOV UR65, 0x40004040 ;  /* 0x4000404000417882 */ /* 0x000fe20000000000 */
[----:B------:R-:W-:Y:S01]  /*3680*/  UMOV UR63, 0x40004040 ;  /* 0x40004040003f7882 */ /* 0x000fe20000000000 */
[----:B------:R-:W-:Y:S01]  /*3690*/  UMOV UR61, 0x40004040 ;  /* 0x40004040003d7882 */ /* 0x000fe20000000000 */
[----:B------:R2:W-:Y:S01]  /*36a0*/  UTCHMMA gdesc[UR62], gdesc[UR64], tmem[UR7], tmem[UR32], idesc[UR33], UP4 ;  /* 0x00ff20403e0075ea */ /* 0x0005e2000a000007 */
[----:B------:R-:W-:Y:S01]  /*36b0*/  UPLOP3.LUT UP4, UPT, UPT, UPT, UPT, 0x80, 0x8 ;  /* 0x000000000008789c */ /* 0x000fe20003f8f070 */
[----:B------:R-:W-:Y:S01]  /*36c0*/  UMOV UR59, 0x40004040 ;  /* 0x40004040003b7882 */ /* 0x000fe20000000000 */
[----:B------:R-:W-:Y:S01]  /*36d0*/  UMOV UR57, 0x40004040 ;  /* 0x4000404000397882 */ /* 0x000fe20000000000 */
[----:B------:R2:W-:Y:S01]  /*36e0*/  UTCHMMA gdesc[UR58], gdesc[UR60], tmem[UR7], tmem[UR30], idesc[UR31], UPT ;  /* 0x00ff1e3c3a0075ea */ /* 0x0005e2000b800007 */
        /* <DEDUP_REMOVED lines=14> */
[----:B------:R-:W-:Y:S01]  /*37d0*/  UMOV UR35, 0x40004040 ;  /* 0x4000404000237882 */ /* 0x000fe20000000000 */
[----:B------:R2:W-:Y:S01]  /*37e0*/  UTCHMMA gdesc[UR38], gdesc[UR40], tmem[UR7], tmem[UR20], idesc[UR21], UPT ;  /* 0x00ff1428260075ea */ /* 0x0005e2000b800007 */
[----:B------:R2:W-:Y:S01]  /*37f0*/  UTCHMMA gdesc[UR34], gdesc[UR36], tmem[UR7], tmem[UR18], idesc[UR19], UPT ;  /* 0x00ff1224220075ea */ /* 0x0005e2000b800007 */
[----:B------:R2:W-:Y:S01]  /*3800*/  UTCBAR [UR11], URZ ;  /* 0x000000ff0b0073e9 */ /* 0x0005e200080000ff */
[----:B------:R-:W-:Y:S01]  /*3810*/  UMOV UR17, UR14 ;  /* 0x0000000e00117c82 */ /* 0x000fe20008000000 */
[----:B------:R-:W-:Y:S05]  /*3820*/  BRA.U UP0, `(.L_x_60) ;  /* 0xfffffffd00007547 */ /* 0x000fea000b83ffff */
.L_x_57:
[----:B------:R-:W-:Y:S01]  /*3830*/  UIADD3 UR15, UPT, UPT, UR15, 0x1, URZ ;  /* 0x000000010f0f7890 */ /* 0x000fe2000fffe0ff */
[C---:B------:R-:W-:Y:S01]  /*3840*/  ISETP.NE.AND P0, PT, R10.reuse, 0x2, PT ;  /* 0x000000020a00780c */ /* 0x040fe20003f05270 */
[----:B--2---:R-:W-:Y:S02]  /*3850*/  UIADD3 UR7, UPT, UPT, UR6, 0xb0, URZ ;  /* 0x000000b006077890 */ /* 0x004fe4000fffe0ff */
[----:B------:R-:W-:Y:S01]  /*3860*/  UISETP.NE.AND UP0, UPT, UR15, 0x4, UPT ;  /* 0x000000040f00788c */ /* 0x000fe2000bf05270 */
[----:B-1----:R-:W-:Y:S02]  /*3870*/  SEL R0, RZ, 0x1, P0 ;  /* 0x00000001ff007807 */ /* 0x002fe40000000000 */
[----:B------:R-:W-:Y:S01]  /*3880*/  SEL R10, R10, RZ, P0 ;  /* 0x000000ff0a0a7207 */ /* 0x000fe20000000000 */
[----:B------:R-:W-:Y:S01]  /*3890*/  USEL UR6, URZ, 0x1, UP0 ;  /* 0x00000001ff067887 */ /* 0x000fe20008000000 */
[----:B------:R-:W-:Y:S01]  /*38a0*/  LOP3.LUT R9, R9, R0, RZ, 0x3c, !PT ;  /* 0x0000000009097212 */ /* 0x000fe200078e3cff */
[----:B------:R-:W-:Y:S01]  /*38b0*/  USEL UR15, UR15, URZ, UP0 ;  /* 0x000000ff0f0f7287 */ /* 0x000fe20008000000 */
[----:B------:R1:W-:Y:S03]  /*38c0*/  UTCBAR [UR7], URZ ;  /* 0x000000ff070073e9 */ /* 0x0003e600080000ff */
[----:B------:R-:W-:Y:S01]  /*38d0*/  LOP3.LUT R11, R11, UR6, RZ, 0x3c, !PT ;  /* 0x000000060b0b7c12 */ /* 0x000fe2000f8e3cff */
[----:B------:R-:W-:Y:S07]  /*38e0*/  @P1 BRA `(.L_x_61) ;  /* 0xfffffff800501947 */ /* 0x000fee000383ffff */
[----:B------:R-:W2:Y:S01]  /*38f0*/  S2UR UR4, SR_CgaCtaId ;  /* 0x00000000000479c3 */ /* 0x000ea20000008800 */
[----:B------:R-:W-:Y:S01]  /*3900*/  ELECT P0, URZ, PT ;  /* 0x0000000000ff782f */ /* 0x000fe20003800000 */
[----:B------:R-:W-:Y:S01]  /*3910*/  IMAD.MOV.U32 R0, RZ, RZ, 0x1 ;  /* 0x00000001ff007424 */ /* 0x000fe200078e00ff */
[----:B------:R-:W-:Y:S01]  /*3920*/  UIADD3 UR5, UPT, UPT, UR5, 0xd0, URZ ;  /* 0x000000d005057890 */ /* 0x000fe2000fffe0ff */
[----:B------:R-:W-:Y:S01]  /*3930*/  SHF.L.U32 R3, R11, 0x1f, RZ ;  /* 0x0000001f0b037819 */ /* 0x000fe200000006ff */
[----:B------:R-:W-:-:S03]  /*3940*/  UMOV UR6, 0x40 ;  /* 0x0000004000067882 */ /* 0x000fc60000000000 */
[----:B------:R-:W-:Y:S01]  /*3950*/  UVIRTCOUNT.DEALLOC.SMPOOL 0x80 ;  /* 0x000000800000784c */ /* 0x000fe20000000000 */
[----:B--2---:R-:W-:Y:S02]  /*3960*/  ULEA UR4, UR4, UR6, 0x18 ;  /* 0x0000000604047291 */ /* 0x004fe4000f8ec0ff */
[----:B------:R-:W-:-:S07]  /*3970*/  ULEA UR6, UR15, UR5, 0x3 ;  /* 0x000000050f067291 */ /* 0x000fce000f8e18ff */
[----:B------:R2:W-:Y:S02]  /*3980*/  @P0 STS.U8 [UR4+0x1c], R0 ;  /* 0x00001c00ff000988 */ /* 0x0005e40008000004 */
[----:B------:R-:W4:Y:S02]  /*3990*/  SYNCS.PHASECHK.TRANS64.TRYWAIT P0, [UR6], R3 ;  /* 0x00000003ff0075a7 */ /* 0x000f240008001106 */
[----:B--2-4-:R-:W-:Y:S05]  /*39a0*/  @!P0 BRA `(.L_x_62) ;  /* 0x0000003000048947 */ /* 0x014fea0003800000 */
.L_x_128:
[----:B-1----:R-:W-:-:S04]  /*39b0*/  UIADD3 UR7, UPT, UPT, UR15, 0x1, URZ ;  /* 0x000000010f077890 */ /* 0x002fc8000fffe0ff */
[----:B------:R-:W-:-:S04]  /*39c0*/  UISETP.NE.AND UP0, UPT, UR7, 0x4, UPT ;  /* 0x000000040700788c */ /* 0x000fc8000bf05270 */
[----:B------:R-:W-:Y:S02]  /*39d0*/  USEL UR8, URZ, 0x1, UP0 ;  /* 0x00000001ff087887 */ /* 0x000fe40008000000 */
[----:B------:R-:W-:-:S04]  /*39e0*/  USEL UR7, UR7, URZ, UP0 ;  /* 0x000000ff07077287 */ /* 0x000fc80008000000 */
[----:B------:R-:W-:Y:S01]  /*39f0*/  ULEA UR6, UR7, UR5, 0x3 ;  /* 0x0000000507067291 */ /* 0x000fe2000f8e18ff */
[----:B------:R-:W-:-:S04]  /*3a00*/  LOP3.LUT R2, R11, UR8, RZ, 0x3c, !PT ;  /* 0x000000080b027c12 */ /* 0x000fc8000f8e3cff */
[----:B--2---:R-:W-:-:S04]  /*3a10*/  SHF.L.U32 R3, R2, 0x1f, RZ ;  /* 0x0000001f02037819 */ /* 0x004fc800000006ff */
[----:B------:R-:W1:Y:S02]  /*3a20*/  SYNCS.PHASECHK.TRANS64.TRYWAIT P0, [UR6], R3 ;  /* 0x00000003ff0075a7 */ /* 0x000e640008001106 */
[----:B-1----:R-:W-:Y:S05]  /*3a30*/  @!P0 BRA `(.L_x_63) ;  /* 0x0000002c00f88947 */ /* 0x002fea0003800000 */
.L_x_130:
        /* <DEDUP_REMOVED lines=9> */
.L_x_132:
[----:B------:R-:W-:-:S04]  /*3ad0*/  UIADD3 UR7, UPT, UPT, UR7, 0x1, URZ ;  /* 0x0000000107077890 */ /* 0x000fc8000fffe0ff */
[----:B------:R-:W-:-:S04]  /*3ae0*/  UISETP.NE.AND UP0, UPT, UR7, 0x4, UPT ;  /* 0x000000040700788c */ /* 0x000fc8000bf05270 */
[----:B------:R-:W-:Y:S02]  /*3af0*/  USEL UR6, URZ, 0x1, UP0 ;  /* 0x00000001ff067887 */ /* 0x000fe40008000000 */
[----:B------:R-:W-:-:S04]  /*3b00*/  USEL UR7, UR7, URZ, UP0 ;  /* 0x000000ff07077287 */ /* 0x000fc80008000000 */
[----:B------:R-:W-:Y:S01]  /*3b10*/  ULEA UR7, UR7, UR5, 0x3 ;  /* 0x0000000507077291 */ /* 0x000fe2000f8e18ff */
[----:B-1----:R-:W-:-:S04]  /*3b20*/  LOP3.LUT R3, R2, UR6, RZ, 0x3c, !PT ;  /* 0x0000000602037c12 */ /* 0x002fc8000f8e3cff */
[----:B------:R-:W-:-:S04]  /*3b30*/  SHF.L.U32 R3, R3, 0x1f, RZ ;  /* 0x0000001f03037819 */ /* 0x000fc800000006ff */
[----:B------:R-:W1:Y:S02]  /*3b40*/  SYNCS.PHASECHK.TRANS64.TRYWAIT P0, [UR7], R3 ;  /* 0x00000003ff0075a7 */ /* 0x000e640008001107 */
[----:B-1----:R-:W-:Y:S05]  /*3b50*/  @!P0 BRA `(.L_x_65) ;  /* 0x0000002c00e08947 */ /* 0x002fea0003800000 */
.L_x_134:
[----:B------:R-:W-:Y:S01]  /*3b60*/  NOP ;  /* 0x0000000000007918 */ /* 0x000fe20000000000 */
[----:B-1----:R-:W1:Y:S01]  /*3b70*/  LDS R0, [UR4+0x14] ;  /* 0x00001404ff007984 */ /* 0x002e620008000800 */
[----:B------:R-:W-:Y:S01]  /*3b80*/  ULOP3.LUT UR6, UR16, 0xffff, URZ, 0xc0, !UPT ;  /* 0x0000ffff10067892 */ /* 0x000fe2000f8ec0ff */
[----:B------:R-:W-:Y:S01]  /*3b90*/  UMOV UR8, 0xffff ;  /* 0x0000ffff00087882 */ /* 0x000fe20000000000 */
[----:B------:R-:W-:Y:S02]  /*3ba0*/  UMOV UR5, 0x1 ;  /* 0x0000000100057882 */ /* 0x000fe40000000000 */
[----:B------:R-:W-:-:S04]  /*3bb0*/  USHF.R.U32.HI UR6, URZ, 0x5, UR6 ;  /* 0x00000005ff067899 */ /* 0x000fc80008011606 */
[----:B------:R-:W-:Y:S02]  /*3bc0*/  USHF.L.U32 UR8, UR8, UR6, URZ ;  /* 0x0000000608087299 */ /* 0x000fe400080006ff */
[----:B------:R-:W-:-:S04]  /*3bd0*/  USHF.L.U32 UR5, UR5, UR6, URZ ;  /* 0x0000000605057299 */ /* 0x000fc800080006ff */
[----:B-1----:R-:W-:-:S04]  /*3be0*/  LOP3.LUT R0, R0, UR8, RZ, 0xc0, !PT ;  /* 0x0000000800007c12 */ /* 0x002fc8000f8ec0ff */
[----:B------:R-:W-:-:S13]  /*3bf0*/  ISETP.NE.AND P0, PT, R0, UR8, PT ;  /* 0x0000000800007c0c */ /* 0x000fda000bf05270 */
[----:B------:R-:W-:Y:S05]  /*3c00*/  @P0 BRA `(.L_x_66) ;  /* 0x0000000000580947 */ /* 0x000fea0003800000 */
[----:B------:R-:W1:Y:S02]  /*3c10*/  LDS R0, [UR4+0x18] ;  /* 0x00001804ff007984 */ /* 0x000e640008000800 */
[----:B-1----:R-:W-:-:S04]  /*3c20*/  LOP3.LUT R0, R0, UR5, RZ, 0xc0, !PT ;  /* 0x0000000500007c12 */ /* 0x002fc8000f8ec0ff */
[----:B------:R-:W-:-:S13]  /*3c30*/  ISETP.NE.AND P0, PT, R0, UR5, PT ;  /* 0x0000000500007c0c */ /* 0x000fda000bf05270 */
[----:B------:R-:W-:Y:S05]  /*3c40*/  @P0 BRA `(.L_x_67) ;  /* 0x00000000003c0947 */ /* 0x000fea0003800000 */
[----:B------:R-:W1:Y:S01]  /*3c50*/  S2R R2, SR_LANEID ;  /* 0x0000000000027919 */ /* 0x000e620000000000 */
[----:B------:R-:W-:Y:S01]  /*3c60*/  ULOP3.LUT UR8, URZ, UR8, URZ, 0x33, !UPT ;  /* 0x00000008ff087292 */ /* 0x000fe2000f8e33ff */
[----:B------:R-:W-:Y:S01]  /*3c70*/  LOP3.LUT R4, RZ, UR5, RZ, 0x33, !PT ;  /* 0x00000005ff047c12 */ /* 0x000fe2000f8e33ff */
[----:B------:R-:W-:Y:S02]  /*3c80*/  VOTEU.ANY UR7, UPT, PT ;  /* 0x0000000000077886 */ /* 0x000fe400038e0100 */
[----:B------:R-:W-:Y:S01]  /*3c90*/  UFLO.U32 UR7, UR7 ;  /* 0x00000007000772bd */ /* 0x000fe200080e0000 */
[----:B------:R-:W2:Y:S01]  /*3ca0*/  REDUX UR5, R4 ;  /* 0x00000000040573c4 */ /* 0x000ea20000000000 */
[----:B------:R-:W-:-:S06]  /*3cb0*/  IMAD.U32 R0, RZ, RZ, UR8 ;  /* 0x00000008ff007e24 */ /* 0x000fcc000f8e00ff */
[----:B------:R4:W-:Y:S01]  /*3cc0*/  UTCATOMSWS.AND URZ, UR8 ;  /* 0x0000000800ff79e3 */ /* 0x0009e20008000000 */
[----:B------:R-:W3:Y:S01]  /*3cd0*/  REDUX UR6, R0 ;  /* 0x00000000000673c4 */ /* 0x000ee20000000000 */
[----:B-1----:R-:W-:Y:S01]  /*3ce0*/  ISETP.EQ.U32.AND P0, PT, R2, UR7, PT ;  /* 0x0000000702007c0c */ /* 0x002fe2000bf02070 */
[----:B--2---:R-:W-:Y:S01]  /*3cf0*/  IMAD.U32 R2, RZ, RZ, UR5 ;  /* 0x00000005ff027e24 */ /* 0x004fe2000f8e00ff */
[----:B---3--:R-:W-:-:S11]  /*3d00*/  MOV R3, UR6 ;  /* 0x0000000600037c02 */ /* 0x008fd60008000f00 */
[----:B------:R4:W-:Y:S04]  /*3d10*/  @P0 ATOMS.AND RZ, [UR4+0x14], R3 ;  /* 0x00001403ffff098c */ /* 0x0009e8000a800004 */
[----:B------:R4:W-:Y:S01]  /*3d20*/  @P0 ATOMS.AND RZ, [UR4+0x18], R2 ;  /* 0x00001802ffff098c */ /* 0x0009e2000a800004 */
[----:B------:R-:W-:Y:S05]  /*3d30*/  BRA `(.L_x_68) ;  /* 0x0000000000147947 */ /* 0x000fea0003800000 */
.L_x_67:
[----:B------:R-:W-:Y:S02]  /*3d40*/  MOV R2, 0x3d60 ;  /* 0x00003d6000027802 */ /* 0x000fe40000000f00 */
[----:B---3-5:R-:W-:Y:S05]  /*3d50*/  CALL.REL.NOINC `($__internal_0_$__cuda_sm10x_tcgen05_guardrail_trap_col_being_dealloced_not_returned_by_alloc) ;  /* 0x0000003000107944 */ /* 0x028fea0003c00000 */
[----:B------:R-:W-:Y:S05]  /*3d60*/  BRA `(.L_x_68) ;  /* 0x0000000000087947 */ /* 0x000fea0003800000 */
.L_x_66:
[----:B------:R-:W-:Y:S02]  /*3d70*/  MOV R2, 0x3d90 ;  /* 0x00003d9000027802 */ /* 0x000fe40000000f00 */
[----:B---3-5:R-:W-:Y:S05]  /*3d80*/  CALL.REL.NOINC `($__internal_2_$__cuda_sm10x_tcgen05_guardrail_trap_unallocated_columns_being_dealloced) ;  /* 0x00000030001c7944 */ /* 0x028fea0003c00000 */
.L_x_68:
[----:B------:R-:W-:Y:S01]  /*3d90*/  NOP ;  /* 0x0000000000007918 */ /* 0x000fe20000000000 */
[----:B----4-:R-:W-:Y:S05]  /*3da0*/  EXIT ;  /* 0x000000000000794d */ /* 0x010fea0003800000 */
.L_x_50:
[----:B------:R-:W-:-:S09]  /*3db0*/  UISETP.NE.OR UP2, UPT, UR8, 0x3, !UP2 ;  /* 0x000000030800788c */ /* 0x000fd2000d745670 */
[----:B------:R-:W-:Y:S05]  /*3dc0*/  BRA.U UP2, `(.L_x_69) ;  /* 0x0000000d020c7547 */ /* 0x000fea000b800000 */
[----:B------:R-:W1:Y:S01]  /*3dd0*/  LDC R0, c[0x0][0xb30] ;  /* 0x0002cc00ff007b82 */ /* 0x000e620000000800 */
[----:B------:R-:W2:Y:S01]  /*3de0*/  LDCU.64 UR8, c[0x0][0x888] ;  /* 0x00011100ff0877ac */ /* 0x000ea20008000a00 */
[----:B------:R-:W-:Y:S01]  /*3df0*/  IMAD.MOV.U32 R30, RZ, RZ, 0x1 ;  /* 0x00000001ff1e7424 */ /* 0x000fe200078e00ff */
[----:B------:R-:W-:Y:S01]  /*3e00*/  CS2R R28, SRZ ;  /* 0x00000000001c7805 */ /* 0x000fe2000001ff00 */
[----:B------:R-:W-:Y:S01]  /*3e10*/  IMAD.MOV.U32 R25, RZ, RZ, 0x1000 ;  /* 0x00001000ff197424 */ /* 0x000fe200078e00ff */
[----:B------:R-:W4:Y:S03]  /*3e20*/  LDCU.64 UR4, c[0x0][0x890] ;  /* 0x00011200ff0477ac */ /* 0x000f260008000a00 */
[----:B------:R-:W3:Y:S01]  /*3e30*/  LDC R19, c[0x0][0x370] ;  /* 0x0000dc00ff137b82 */ /* 0x000ee20000000800 */
[----:B------:R-:W-:Y:S01]  /*3e40*/  UMOV UR7, 0x400 ;  /* 0x0000040000077882 */ /* 0x000fe20000000000 */
[----:B------:R-:W-:-:S02]  /*3e50*/  UPLOP3.LUT UP1, UPT, UPT, UPT, UPT, 0x40, 0x4 ;  /* 0x000000000004789c */ /* 0x000fc40003f2e870 */
[----:B------:R-:W-:Y:S01]  /*3e60*/  ULEA UR7, UR37, UR7, 0x18 ;  /* 0x0000000725077291 */ /* 0x000fe2000f8ec0ff */
[----:B------:R-:W-:-:S03]  /*3e70*/  UMOV UR15, URZ ;  /* 0x000000ff000f7c82 */ /* 0x000fc60008000000 */
[----:B------:R-:W3:Y:S01]  /*3e80*/  LDC R2, c[0x0][0xb0c] ;  /* 0x0002c300ff027b82 */ /* 0x000ee20000000800 */
[----:B--2---:R-:W-:Y:S02]  /*3e90*/  UISETP.NE.U32.AND UP2, UPT, UR8, URZ, UPT ;  /* 0x000000ff0800728c */ /* 0x004fe4000bf45070 */
[----:B----4-:R-:W-:-:S05]  /*3ea0*/  UISETP.NE.U32.AND UP3, UPT, UR4, URZ, UPT ;  /* 0x000000ff0400728c */ /* 0x010fca000bf65070 */
[----:B------:R-:W2:Y:S01]  /*3eb0*/  LDC R18, c[0x0][0xb20] ;  /* 0x0002c800ff127b82 */ /* 0x000ea20000000800 */
[----:B-1----:R-:W-:Y:S01]  /*3ec0*/  ISETP.NE.AND P1, PT, R0, 0x1, PT ;  /* 0x000000010000780c */ /* 0x002fe20003f25270 */
[----:B------:R-:W-:Y:S02]  /*3ed0*/  UISETP.NE.AND.EX UP2, UPT, UR9, URZ, UPT, UP2 ;  /* 0x000000ff0900728c */ /* 0x000fe4000bf45320 */
[----:B------:R-:W-:-:S04]  /*3ee0*/  UISETP.NE.AND.EX UP3, UPT, UR5, URZ, UPT, UP3 ;  /* 0x000000ff0500728c */ /* 0x000fc8000bf65330 */
[----:B-----5:R-:W1:Y:S08]  /*3ef0*/  LDC.64 R32, c[0x0][0x348] ;  /* 0x0000d200ff207b82 */ /* 0x020e700000000a00 */
[----:B------:R-:W4:Y:S08]  /*3f00*/  LDC.64 R16, c[0x0][0xb10] ;  /* 0x0002c400ff107b82 */ /* 0x000f300000000a00 */
[----:B------:R-:W1:Y:S08]  /*3f10*/  LDC.64 R6, c[0x0][0xb18] ;  /* 0x0002c600ff067b82 */ /* 0x000e700000000a00 */
[----:B------:R-:W1:Y:S08]  /*3f20*/  LDC.64 R4, c[0x0][0xb28] ;  /* 0x0002ca00ff047b82 */ /* 0x000e700000000a00 */
[----:B--23--:R-:W1:Y:S02]  /*3f30*/  LDC R24, c[0x0][0x374] ;  /* 0x0000dd00ff187b82 */ /* 0x00ce640000000800 */
.L_x_77:
[C---:B------:R-:W-:Y:S02]  /*3f40*/  LEA R0, R29.reuse, UR7, 0x3 ;  /* 0x000000071d007c11 */ /* 0x040fe4000f8e18ff */
[----:B------:R-:W-:Y:S02]  /*3f50*/  SHF.L.U32 R3, R28, 0x1f, RZ ;  /* 0x0000001f1c037819 */ /* 0x000fe400000006ff */
[----:B------:R-:W-:Y:S02]  /*3f60*/  LEA R20, R29, UR7, 0x4 ;  /* 0x000000071d147c11 */ /* 0x000fe4000f8e20ff */
[----:B--2---:R-:W2:Y:S02]  /*3f70*/  SYNCS.PHASECHK.TRANS64.TRYWAIT P0, [R0+URZ+0x90], R3 ;  /* 0x00009003000075a7 */ /* 0x004ea400080011ff */
[----:B--2---:R-:W-:Y:S05]  /*3f80*/  @!P0 BRA `(.L_x_70) ;  /* 0x0000002800ec8947 */ /* 0x004fea0003800000 */
.L_x_135:
[----:B------:R-:W-:Y:S01]  /*3f90*/  ISETP.GE.AND P0, PT, R26, 0x1, PT ;  /* 0x000000011a00780c */ /* 0x000fe20003f06270 */
[----:B------:R-:W3:Y:S01]  /*3fa0*/  LDS.128 R20, [R20+0x120] ;  /* 0x0001200014147984 */ /* 0x000ee20000000c00 */
[----:B------:R-:W-:Y:S01]  /*3fb0*/  ISETP.NE.U32.AND P4, PT, RZ, UR4, PT ;  /* 0x00000004ff007c0c */ /* 0x000fe2000bf85070 */
[----:B--2---:R-:W-:Y:S03]  /*3fc0*/  VIADD R0, R0, 0xa0 ;  /* 0x000000a000007836 */ /* 0x004fe60000000000 */
[----:B------:R-:W-:Y:S01]  /*3fd0*/  ISETP.NE.AND.EX P4, PT, RZ, UR5, PT, P4 ;  /* 0x00000005ff007c0c */ /* 0x000fe2000bf85340 */
[----:B------:R-:W-:Y:S01]  /*3fe0*/  @!PT LDS RZ, [RZ] ;  /* 0x00000000fffff984 */ /* 0x000fe20000000800 */
[----:B------:R-:W-:Y:S01]  /*3ff0*/  @!PT LDS RZ, [RZ] ;  /* 0x00000000fffff984 */ /* 0x000fe20000000800 */
[----:B------:R-:W-:Y:S01]  /*4000*/  @!PT LDS RZ, [RZ] ;  /* 0x00000000fffff984 */ /* 0x000fe20000000800 */
[----:B------:R-:W-:Y:S01]  /*4010*/  @!PT LDS RZ, [RZ] ;  /* 0x00000000fffff984 */ /* 0x000fe20000000800 */
[----:B------:R2:W-:Y:S06]  /*4020*/  MEMBAR.ALL.CTA ;  /* 0x0000000000007992 */ /* 0x0005ec0000008000 */
[----:B--2---:R-:W2:Y:S01]  /*4030*/  FENCE.VIEW.ASYNC.S ;  /* 0x00000000000073c6 */ /* 0x004ea20000000000 */
[----:B------:R-:W-:Y:S04]  /*4040*/  PRMT R0, RZ, 0x654, R0 ;  /* 0x00000654ff007816 */ /* 0x000fe80000000000 */
[----:B--2---:R2:W-:Y:S01]  /*4050*/  SYNCS.ARRIVE.TRANS64.RED.A1T0 RZ, [R0+URZ], RZ ;  /* 0x000000ff00ff79a7 */ /* 0x0045e200081004ff */
[----:B---3--:R-:W-:Y:S11]  /*4060*/  LOP3.LUT P3, RZ, R22, 0x1, RZ, 0xc0, !PT ;  /* 0x0000000116ff7812 */ /* 0x008ff6000786c0ff */
[----:B------:R-:W-:Y:S02]  /*4070*/  @!UPT UIADD3 URZ, UPT, UPT, URZ, URZ, URZ ;  /* 0x000000fffffff290 */ /* 0x000fe4000fffe0ff */
[----:B------:R-:W-:Y:S02]  /*4080*/  @P3 MOV R13, R20 ;  /* 0x00000014000d3202 */ /* 0x000fe40000000f00 */
[----:B------:R-:W-:Y:S01]  /*4090*/  @P3 LOP3.LUT R8, R21, 0xffff, RZ, 0xc0, !PT ;  /* 0x0000ffff15083812 */ /* 0x000fe200078ec0ff */
[----:B--2---:R-:W-:Y:S06]  /*40a0*/  @!P0 BRA `(.L_x_71) ;  /* 0x0000000000a48947 */ /* 0x004fec0003800000 */
[----:B-1----:R-:W-:Y:S01]  /*40b0*/  IMAD.HI.U32 R31, R24, R7, RZ ;  /* 0x00000007181f7227 */ /* 0x002fe200078e00ff */
[----:B------:R-:W-:Y:S02]  /*40c0*/  ISETP.NE.AND P0, PT, R6, 0x1, PT ;  /* 0x000000010600780c */ /* 0x000fe40003f05270 */
[----:B------:R-:W-:Y:S01]  /*40d0*/  ISETP.NE.AND P2, PT, R26, 0x1, PT ;  /* 0x000000011a00780c */ /* 0x000fe20003f45270 */
[----:B----4-:R-:W-:Y:S01]  /*40e0*/  IMAD.HI.U32 R34, R19, R16, RZ ;  /* 0x0000001013227227 */ /* 0x010fe200078e00ff */
[----:B------:R-:W-:Y:S02]  /*40f0*/  SHF.R.U32.HI R31, RZ, R18, R31 ;  /* 0x00000012ff1f7219 */ /* 0x000fe4000001161f */
[----:B------:R-:W-:Y:S01]  /*4100*/  ISETP.NE.AND P5, PT, R2, 0x1, PT ;  /* 0x000000010200780c */ /* 0x000fe20003fa5270 */
[----:B------:R-:W-:Y:S01]  /*4110*/  IMAD.HI.U32 R36, R13, R16, RZ ;  /* 0x000000100d247227 */ /* 0x000fe200078e00ff */
[----:B------:R-:W-:Y:S02]  /*4120*/  SHF.R.U32.HI R34, RZ, R17, R34 ;  /* 0x00000011ff227219 */ /* 0x000fe40000011622 */
[----:B------:R-:W-:Y:S01]  /*4130*/  SEL R3, R24, R31, !P0 ;  /* 0x0000001f18037207 */ /* 0x000fe20004000000 */
[C---:B------:R-:W-:Y:S01]  /*4140*/  IMAD.HI.U32 R31, R8.reuse, R7, RZ ;  /* 0x00000007081f7227 */ /* 0x040fe200078e00ff */
[----:B------:R-:W-:Y:S02]  /*4150*/  SEL R11, R19, R34, !P5 ;  /* 0x00000022130b7207 */ /* 0x000fe40006800000 */
[----:B------:R-:W-:Y:S01]  /*4160*/  SHF.R.U32.HI R36, RZ, R17, R36 ;  /* 0x00000011ff247219 */ /* 0x000fe20000011624 */
[----:B------:R-:W-:Y:S01]  /*4170*/  IMAD.HI.U32 R38, R3, R4, RZ ;  /* 0x0000000403267227 */ /* 0x000fe200078e00ff */
[----:B------:R-:W-:Y:S03]  /*4180*/  SHF.R.U32.HI R31, RZ, R18, R31 ;  /* 0x00000012ff1f7219 */ /* 0x000fe6000001161f */
[----:B------:R-:W-:Y:S01]  /*4190*/  IMAD.HI.U32 R34, R11, R4, RZ ;  /* 0x000000040b227227 */ /* 0x000fe200078e00ff */
[----:B------:R-:W-:Y:S02]  /*41a0*/  @P2 SHF.R.U32.HI R3, RZ, R5, R38 ;  /* 0x00000005ff032219 */ /* 0x000fe40000011626 */
[----:B------:R-:W-:Y:S02]  /*41b0*/  SEL R9, R8, R31, !P0 ;  /* 0x0000001f08097207 */ /* 0x000fe40004000000 */
[----:B------:R-:W-:Y:S01]  /*41c0*/  @P2 SHF.R.U32.HI R11, RZ, R5, R34 ;  /* 0x00000005ff0b2219 */ /* 0x000fe20000011622 */
[C---:B------:R-:W-:Y:S01]  /*41d0*/  IMAD R10, R26.reuse, R3, RZ ;  /* 0x000000031a0a7224 */ /* 0x040fe200078e02ff */
[----:B------:R-:W-:Y:S01]  /*41e0*/  SEL R3, R13, R36, !P5 ;  /* 0x000000240d037207 */ /* 0x000fe20006800000 */
[C---:B------:R-:W-:Y:S03]  /*41f0*/  IMAD.HI.U32 R14, R9.reuse, R4, RZ ;  /* 0x00000004090e7227 */ /* 0x040fe600078e00ff */
[----:B------:R-:W-:Y:S01]  /*4200*/  ISETP.GE.AND P0, PT, R9, R10, PT ;  /* 0x0000000a0900720c */ /* 0x000fe20003f06270 */
[C---:B------:R-:W-:Y:S01]  /*4210*/  IMAD R12, R26.reuse, R11, RZ ;  /* 0x0000000b1a0c7224 */ /* 0x040fe200078e02ff */
[-C--:B------:R-:W-:Y:S04]  /*4220*/  SHF.R.U32.HI R14, RZ, R5.reuse, R14 ;  /* 0x00000005ff0e7219 */ /* 0x080fe8000001160e */
[----:B------:R-:W-:Y:S02]  /*4230*/  ISETP.GE.OR P0, PT, R3, R12, P0 ;  /* 0x0000000c0300720c */ /* 0x000fe40000706670 */
[----:B------:R-:W-:Y:S05]  /*4240*/  SEL R15, R9, R14, !P2 ;  /* 0x0000000e090f7207 */ /* 0x000fea0005000000 */
[----:B------:R-:W-:Y:S04]  /*4250*/  IMAD.MOV R14, RZ, RZ, -R15 ;  /* 0x000000ffff0e7224 */ /* 0x000fe800078e0a0f */
[----:B------:R-:W-:Y:S02]  /*4260*/  IMAD R14, R26, R14, R9 ;  /* 0x0000000e1a0e7224 */ /* 0x000fe400078e0209 */
[C---:B------:R-:W-:Y:S05]  /*4270*/  @!P0 IMAD.HI.U32 R10, R3.reuse, R4, RZ ;  /* 0x00000004030a8227 */ /* 0x040fea00078e00ff */
[----:B------:R-:W-:Y:S04]  /*4280*/  @!P0 SHF.R.U32.HI R10, RZ, R5, R10 ;  /* 0x00000005ff0a8219 */ /* 0x000fe8000001160a */
[----:B------:R-:W-:Y:S01]  /*4290*/  @!P0 SEL R0, R3, R10, !P2 ;  /* 0x0000000a03008207 */ /* 0x000fe20005000000 */
[----:B------:R-:W-:Y:S03]  /*42a0*/  IMAD.MOV R10, RZ, RZ, -R3 ;  /* 0x000000ffff0a7224 */ /* 0x000fe600078e0a03 */
[----:B------:R-:W-:Y:S01]  /*42b0*/  @!P0 IADD3 R15, PT, PT, R15, -R0, RZ ;  /* 0x800000000f0f8210 */ /* 0x000fe20007ffe0ff */
[----:B------:R-:W-:Y:S01]  /*42c0*/  @!P0 IMAD R0, R11, R14, R0 ;  /* 0x0000000e0b008224 */ /* 0x000fe200078e0200 */
[----:B------:R-:W-:Y:S01]  /*42d0*/  IADD3 R11, PT, PT, -R9, RZ, RZ ;  /* 0x000000ff090b7210 */ /* 0x000fe20007ffe1ff */
[----:B------:R-:W-:Y:S02]  /*42e0*/  IMAD R13, R2, R10, R13 ;  /* 0x0000000a020d7224 */ /* 0x000fe400078e020d */
[----:B------:R-:W-:Y:S02]  /*42f0*/  @!P0 IMAD R9, R15, R26, R3 ;  /* 0x0000001a0f098224 */ /* 0x000fe400078e0203 */
[----:B------:R-:W-:Y:S02]  /*4300*/  @!P0 IMAD.MOV.U32 R3, RZ, RZ, R0 ;  /* 0x000000ffff038224 */ /* 0x000fe400078e0000 */
[----:B------:R-:W-:Y:S02]  /*4310*/  IMAD R8, R6, R11, R8 ;  /* 0x0000000b06087224 */ /* 0x000fe400078e0208 */
[----:B------:R-:W-:Y:S02]  /*4320*/  IMAD R13, R3, R2, R13 ;  /* 0x00000002030d7224 */ /* 0x000fe400078e020d */
[----:B------:R-:W-:Y:S02]  /*4330*/  IMAD R8, R9, R6, R8 ;  /* 0x0000000609087224 */ /* 0x000fe400078e0208 */
.L_x_71:
[----:B------:R-:W-:Y:S05]  /*4340*/  BRA.U UP1, `(.L_x_72) ;  /* 0x0000000101107547 */ /* 0x000fea000b800000 */
[----:B------:R-:W-:Y:S04]  /*4350*/  MOV R0, UR6 ;  /* 0x0000000600007c02 */ /* 0x000fe80008000f00 */
[----:B------:R-:W-:Y:S04]  /*4360*/  SHF.L.U32 R3, R0, 0x1f, RZ ;  /* 0x0000001f00037819 */ /* 0x000fe800000006ff */
[----:B------:R-:W2:Y:S02]  /*4370*/  SYNCS.PHASECHK.TRANS64.TRYWAIT P0, [UR7+0x88], R3 ;  /* 0x00008803ff0075a7 */ /* 0x000ea40008001107 */
[----:B--2---:R-:W-:Y:S05]  /*4380*/  @!P0 BRA `(.L_x_73) ;  /* 0x0000002800008947 */ /* 0x004fea0003800000 */
.L_x_72:
[----:B------:R-:W-:Y:S05]  /*4390*/  BRA.U !UP3, `(.L_x_74) ;  /* 0x000000010b347547 */ /* 0x000fea000b800000 */
[----:B------:R-:W-:Y:S01]  /*43a0*/  UPLOP3.LUT UP0, UPT, UPT, UPT, UP2, 0x80, 0x8 ;  /* 0x000000000008789c */ /* 0x000fe20003f0f020 */
[----:B--2---:R-:W-:Y:S02]  /*43b0*/  HFMA2 R0, -RZ, RZ, 0, 5.9604644775390625e-08 ;  /* 0x00000001ff007431 */ /* 0x004fe400000001ff */
[----:B------:R-:W-:Y:S03]  /*43c0*/  IMAD.MOV.U32 R70, RZ, RZ, 0x1 ;  /* 0x00000001ff467424 */ /* 0x000fe600078e00ff */
[----:B------:R-:W-:Y:S05]  /*43d0*/  PLOP3.LUT P0, PT, PT, PT, UP0, 0x80, 0x8 ;  /* 0x000000000008781c */ /* 0x000fea0003f0f008 */
[----:B------:R-:W2:Y:S01]  /*43e0*/  @UP0 LDCU.64 UR10, c[0x0][0x888] ;  /* 0x00011100ff0a07ac */ /* 0x000ea20008000a00 */
[----:B------:R-:W-:Y:S07]  /*43f0*/  @UP0 UIMAD UR8, UR36, UR4, URZ ;  /* 0x00000004240802a4 */ /* 0x000fee000f8e02ff */
[----:B------:R-:W-:Y:S01]  /*4400*/  @!P0 PRMT R70, R0, 0x7610, R70 ;  /* 0x0000761000468816 */ /* 0x000fe20000000046 */
[----:B--2---:R-:W-:Y:S03]  /*4410*/  @UP0 UIMAD.WIDE UR10, UR8, 0x4, UR10 ;  /* 0x00000004080a08a5 */ /* 0x004fe6000f8e020a */
[----:B------:R-:W2:Y:S03]  /*4420*/  @!UP0 LDCU UR8, c[0x0][0x880] ;  /* 0x00011000ff0887ac */ /* 0x000ea60008000800 */
[----:B------:R-:W-:Y:S01]  /*4430*/  IMAD.U32 R10, RZ, RZ, UR10 ;  /* 0x0000000aff0a7e24 */ /* 0x000fe2000f8e00ff */
[----:B------:R-:W-:Y:S05]  /*4440*/  MOV R11, UR11 ;  /* 0x0000000b000b7c02 */ /* 0x000fea0008000f00 */
[----:B------:R3:W5:Y:S02]  /*4450*/  @P0 LDG.E R35, desc[UR40][R10.64] ;  /* 0x000000280a230981 */ /* 0x000764000c1e1900 */
[----:B--23--:R-:W-:Y:S07]  /*4460*/  @!P0 IMAD.U32 R35, RZ, RZ, UR8 ;  /* 0x00000008ff238e24 */ /* 0x00cfee000f8e00ff */
.L_x_74:
[----:B-----5:R-:W-:Y:S01]  /*4470*/  @!P4 FSETP.EQ.AND P5, PT, R35, RZ, PT ;  /* 0x000000ff2300c20b */ /* 0x020fe20003fa2000 */
[----:B------:R-:W-:Y:S01]  /*4480*/  @!UPT UIADD3 URZ, UPT, UPT, URZ, URZ, URZ ;  /* 0x000000fffffff290 */ /* 0x000fe2000fffe0ff */
[----:B------:R-:W-:Y:S11]  /*4490*/  @!P4 BRA `(.L_x_75) ;  /* 0x000000000014c947 */ /* 0x000ff60003800000 */
[----:B------:R-:W-:Y:S02]  /*44a0*/  LOP3.LUT P0, RZ, R70, 0xff, RZ, 0xc0, !PT ;  /* 0x000000ff46ff7812 */ /* 0x000fe4000780c0ff */
[----:B------:R-:W-:Y:S04]  /*44b0*/  PLOP3.LUT P5, PT, PT, PT, UP0, 0x80, 0x8 ;  /* 0x000000000008781c */ /* 0x000fe80003faf008 */
[----:B------:R-:W-:Y:S07]  /*44c0*/  PLOP3.LUT P5, PT, P5, PT, PT, 0x8, 0x80 ;  /* 0x000000000080781c */ /* 0x000fee0002fae170 */
[----:B------:R-:W-:Y:S11]  /*44d0*/  @P0 FSETP.EQ.AND P5, PT, R35, RZ, PT ;  /* 0x000000ff2300020b */ /* 0x000ff60003fa2000 */
[----:B------:R-:W-:Y:S02]  /*44e0*/  @!UPT UIADD3 URZ, UPT, UPT, URZ, URZ, URZ ;  /* 0x000000fffffff290 */ /* 0x000fe4000fffe0ff */
.L_x_75:
[----:B------:R-:W3:Y:S01]  /*44f0*/  LDC.64 R14, c[0x0][0xb10] ;  /* 0x0002c400ff0e7b82 */ /* 0x000ee20000000a00 */
[----:B------:R-:W-:Y:S01]  /*4500*/  ULEA UR13, UR15, UR7, 0x3 ;  /* 0x000000070f0d7291 */ /* 0x000fe2000f8e18ff */
[----:B------:R-:W-:Y:S01]  /*4510*/  SHF.L.U32 R12, R30, 0x1f, RZ ;  /* 0x0000001f1e0c7819 */ /* 0x000fe200000006ff */
[----:B------:R-:W-:Y:S01]  /*4520*/  VIADD R29, R29, 0x1 ;  /* 0x000000011d1d7836 */ /* 0x000fe20000000000 */
[----:B------:R-:W-:Y:S04]  /*4530*/  @P3 SHF.R.U32.HI R27, RZ, 0x10, R21 ;  /* 0x00000010ff1b3819 */ /* 0x000fe80000011615 */
[----:B------:R-:W5:Y:S02]  /*4540*/  LDC.64 R10, c[0x0][0xb18] ;  /* 0x0002c600ff0a7b82 */ /* 0x000f640000000a00 */
[----:B------:R-:W1:Y:S01]  /*4550*/  SYNCS.PHASECHK.TRANS64.TRYWAIT P4, [UR13+0x70], R12 ;  /* 0x0000700cff0075a7 */ /* 0x000e62000808110d */
[----:B---3--:R-:W-:Y:S05]  /*4560*/  @!P1 IMAD.HI.U32 R14, R13, R14, RZ ;  /* 0x0000000e0d0e9227 */ /* 0x008fea00078e00ff */
[----:B--2---:R-:W2:Y:S01]  /*4570*/  @!P1 LDC R0, c[0x0][0xb20] ;  /* 0x0002c800ff009b82 */ /* 0x004ea20000000800 */
[----:B------:R-:W-:Y:S01]  /*4580*/  @!P1 SHF.R.U32.HI R14, RZ, R15, R14 ;  /* 0x0000000fff0e9219 */ /* 0x000fe2000001160e */
[----:B-----5:R-:W-:Y:S01]  /*4590*/  @!P1 IMAD.HI.U32 R11, R8, R11, RZ ;  /* 0x0000000b080b9227 */ /* 0x020fe200078e00ff */
[----:B------:R-:W-:Y:S05]  /*45a0*/  @!P1 ISETP.NE.AND P0, PT, R10, 0x1, PT ;  /* 0x000000010a00980c */ /* 0x000fea0003f05270 */
[----:B------:R-:W3:Y:S01]  /*45b0*/  @!P1 LDC R3, c[0x0][0xb0c] ;  /* 0x0002c300ff039b82 */ /* 0x000ee20000000800 */
[----:B--2---:R-:W-:Y:S02]  /*45c0*/  @!P1 SHF.R.U32.HI R9, RZ, R0, R11 ;  /* 0x00000000ff099219 */ /* 0x004fe4000001160b */
[----:B---3--:R-:W-:Y:S02]  /*45d0*/  @!P1 ISETP.NE.AND P2, PT, R3, 0x1, PT ;  /* 0x000000010300980c */ /* 0x008fe40003f45270 */
[----:B------:R-:W-:Y:S02]  /*45e0*/  @!P1 SEL R9, R8, R9, !P0 ;  /* 0x0000000908099207 */ /* 0x000fe40004000000 */
[----:B------:R-:W-:Y:S02]  /*45f0*/  ELECT P0, URZ, PT ;  /* 0x0000000000ff782f */ /* 0x000fe40003800000 */
[----:B------:R-:W-:Y:S05]  /*4600*/  @!P1 SEL R14, R13, R14, !P2 ;  /* 0x0000000e0d0e9207 */ /* 0x000fea0005000000 */
[----:B------:R-:W-:Y:S02]  /*4610*/  @!P1 IMAD.IADD R0, R9, 0x1, -R14 ;  /* 0x0000000109009824 */ /* 0x000fe400078e0a0e */
[----:B------:R-:W-:Y:S02]  /*4620*/  @!P1 IMAD.IADD R9, R14, 0x1, -R9 ;  /* 0x000000010e099824 */ /* 0x000fe400078e0a09 */
[----:B------:R-:W-:Y:S02]  /*4630*/  @!P1 IMAD R13, R0, R3, R13 ;  /* 0x00000003000d9224 */ /* 0x000fe400078e020d */
[----:B------:R-:W-:Y:S01]  /*4640*/  @!P1 IMAD R8, R9, R10, R8 ;  /* 0x0000000a09089224 */ /* 0x000fe200078e0208 */
[----:B-1----:R-:W-:Y:S06]  /*4650*/  @!P4 BRA `(.L_x_76) ;  /* 0x000000240064c947 */ /* 0x002fec0003800000 */
.L_x_138:
[----:B------:R-:W-:Y:S01]  /*4660*/  PLOP3.LUT P5, PT, P5, P0, PT, 0xf2, 0x2f ;  /* 0x00000000002f781c */ /* 0x000fe20002fa1e72 */
[----:B------:R-:W-:Y:S01]  /*4670*/  UMOV UR16, 0x0 ;  /* 0x0000000000107882 */ /* 0x000fe20000000000 */
[----:B------:R-:W-:Y:S01]  /*4680*/  UMOV UR17, 0x10000000 ;  /* 0x1000000000117882 */ /* 0x000fe20000000000 */
[----:B------:R-:W-:Y:S01]  /*4690*/  UMOV UR12, UR36 ;  /* 0x00000024000c7c82 */ /* 0x000fe20008000000 */
[----:B------:R-:W-:Y:S09]  /*46a0*/  @P3 R2UR UR36, R27 ;  /* 0x000000001b2432ca */ /* 0x000ff200000e0000 */
[----:B-1----:R-:W-:Y:S01]  /*46b0*/  @!P5 IADD3 R3, P0, PT, R32, 0x580, RZ ;  /* 0x000005802003d810 */ /* 0x002fe20007f1e0ff */
[----:B------:R-:W-:Y:S01]  /*46c0*/  @!P5 IMAD.SHL.U32 R63, R63, 0x10, RZ ;  /* 0x000000103f3fd824 */ /* 0x000fe200078e00ff */
[----:B------:R-:W-:Y:S01]  /*46d0*/  VOTEU.ALL UP1, P5 ;  /* 0x0000000000ff7886 */ /* 0x000fe20002820000 */
[----:B------:R-:W-:Y:S01]  /*46e0*/  @!P5 IMAD.SHL.U32 R69, R69, 0x80, RZ ;  /* 0x000000804545d824 */ /* 0x000fe200078e00ff */
[----:B------:R-:W-:Y:S01]  /*46f0*/  @!P5 R2UR UR9, R3 ;  /* 0x000000000309d2ca */ /* 0x000fe200000e0000 */
[----:B------:R-:W-:Y:S01]  /*4700*/  @!P5 IMAD.X R0, RZ, RZ, R33, P0 ;  /* 0x000000ffff00d224 */ /* 0x000fe200000e0621 */
[----:B------:R-:W-:Y:S01]  /*4710*/  @!P5 R2UR UR10, R63 ;  /* 0x000000003f0ad2ca */ /* 0x000fe200000e0000 */
[----:B------:R-:W-:Y:S01]  /*4720*/  @!UP1 ULEA UR14, UR15, UR7, 0xc ;  /* 0x000000070f0e9291 */ /* 0x000fe2000f8e60ff */
[----:B------:R-:W-:Y:S01]  /*4730*/  @!P5 R2UR UR11, R69 ;  /* 0x00000000450bd2ca */ /* 0x000fe200000e0000 */
[----:B------:R-:W-:Y:S01]  /*4740*/  UIADD3 UR15, UPT, UPT, UR15, 0x1, URZ ;  /* 0x000000010f0f7890 */ /* 0x000fe2000fffe0ff */
[----:B------:R-:W-:Y:S01]  /*4750*/  @!P5 R2UR UR8, R0 ;  /* 0x000000000008d2ca */ /* 0x000fe200000e0000 */
[----:B------:R-:W-:Y:S01]  /*4760*/  IMAD.IADD R63, R8, 0x1, R62 ;  /* 0x00000001083f7824 */ /* 0x000fe200078e023e */
[----:B------:R-:W-:Y:S01]  /*4770*/  ISETP.NE.AND P0, PT, R29, 0x2, PT ;  /* 0x000000021d00780c */ /* 0x000fe20003f05270 */
[----:B------:R-:W-:Y:S03]  /*4780*/  IMAD.IADD R69, R13, 0x1, R68 ;  /* 0x000000010d457824 */ /* 0x000fe600078e0244 */
[----:B------:R-:W-:Y:S01]  /*4790*/  SEL R3, RZ, 0x1, P0 ;  /* 0x00000001ff037807 */ /* 0x000fe20000000000 */
[----:B------:R-:W-:Y:S01]  /*47a0*/  IMAD.U32 R10, RZ, RZ, UR9 ;  /* 0x00000009ff0a7e24 */ /* 0x000fe2000f8e00ff */
[----:B------:R-:W-:Y:S01]  /*47b0*/  UIADD3 UR9, UPT, UPT, UR13, 0x60, URZ ;  /* 0x000000600d097890 */ /* 0x000fe2000fffe0ff */
[----:B------:R-:W-:Y:S02]  /*47c0*/  SEL R29, R29, RZ, P0 ;  /* 0x000000ff1d1d7207 */ /* 0x000fe40000000000 */
[----:B------:R-:W-:Y:S02]  /*47d0*/  LOP3.LUT R28, R28, R3, RZ, 0x3c, !PT ;  /* 0x000000031c1c7212 */ /* 0x000fe400078e3cff */
[----:B------:R-:W-:Y:S01]  /*47e0*/  IMAD.U32 R11, RZ, RZ, UR8 ;  /* 0x00000008ff0b7e24 */ /* 0x000fe2000f8e00ff */
[----:B------:R-:W-:Y:S01]  /*47f0*/  @!P5 R2UR UR18, R10 ;  /* 0x000000000a12d2ca */ /* 0x000fe200000e0000 */
[----:B------:R-:W-:Y:S01]  /*4800*/  @!UP1 UIADD3 UR8, UPT, UPT, UR14, 0x200, URZ ;  /* 0x000002000e089890 */ /* 0x000fe2000fffe0ff */
[----:B------:R-:W-:Y:S02]  /*4810*/  VOTEU.ALL UP1, P5 ;  /* 0x0000000000ff7886 */ /* 0x000fe40002820000 */
[----:B------:R-:W-:Y:S01]  /*4820*/  @!P5 R2UR UR19, R11 ;  /* 0x000000000b13d2ca */ /* 0x000fe200000e0000 */
[----:B------:R-:W-:Y:S11]  /*4830*/  UPRMT UR14, UR37, 0x654, UR9 ;  /* 0x00000654250e7896 */ /* 0x000ff60008000009 */
[----:B------:R-:W-:Y:S01]  /*4840*/  @!UPT UIADD3 URZ, UPT, UPT, URZ, URZ, URZ ;  /* 0x000000fffffff290 */ /* 0x000fe2000fffe0ff */
[----:B------:R2:W-:Y:S01]  /*4850*/  @!UP1 UTMALDG.3D [UR8], [UR18], desc[UR16] ;  /* 0x00001008120095b4 */ /* 0x0005e20008011000 */
[----:B------:R2:W-:Y:S01]  /*4860*/  @!P5 SYNCS.ARRIVE.TRANS64.RED.A0TR RZ, [UR13+0x60], R25 ;  /* 0x00006019ffffd9a7 */ /* 0x0005e2000830040d */
[----:B------:R-:W-:Y:S04]  /*4870*/  UISETP.NE.AND UP1, UPT, UR15, 0x2, UPT ;  /* 0x000000020f00788c */ /* 0x000fe8000bf25270 */
[----:B------:R-:W-:Y:S02]  /*4880*/  USEL UR13, URZ, 0x1, UP1 ;  /* 0x00000001ff0d7887 */ /* 0x000fe40008800000 */
[----:B------:R-:W-:Y:S02]  /*4890*/  USEL UR15, UR15, URZ, UP1 ;  /* 0x000000ff0f0f7287 */ /* 0x000fe40008800000 */
[----:B------:R-:W-:Y:S02]  /*48a0*/  UPLOP3.LUT UP1, UPT, UPT, UPT, UPT, 0x80, 0x8 ;  /* 0x000000000008789c */ /* 0x000fe40003f2f070 */
[----:B------:R-:W-:Y:S01]  /*48b0*/  LOP3.LUT R30, R30, UR13, RZ, 0x3c, !PT ;  /* 0x0000000d1e1e7c12 */ /* 0x000fe2000f8e3cff */
[----:B------:R-:W-:Y:S01]  /*48c0*/  SYNCS.ARRIVE.TRANS64.RED.A1T0 RZ, [UR14], RZ ;  /* 0x000000ffffff79a7 */ /* 0x000fe2000810040e */
[----:B------:R-:W-:Y:S07]  /*48d0*/  @P3 BRA `(.L_x_77) ;  /* 0xfffffff400983947 */ /* 0x000fee000383ffff */
[----:B------:R-:W-:Y:S01]  /*48e0*/  UIADD3 UR7, UPT, UPT, UR7, 0x70, URZ ;  /* 0x0000007007077890 */ /* 0x000fe2000fffe0ff */
[----:B------:R-:W-:-:S03]  /*48f0*/  SHF.L.U32 R3, R30, 0x1f, RZ ;  /* 0x0000001f1e037819 */ /* 0x000fc600000006ff */
[----:B------:R-:W-:-:S09]  /*4900*/  ULEA UR4, UR15, UR7, 0x3 ;  /* 0x000000070f047291 */ /* 0x000fd2000f8e18ff */
[----:B------:R-:W1:Y:S02]  /*4910*/  SYNCS.PHASECHK.TRANS64.TRYWAIT P0, [UR4], R3 ;  /* 0x00000003ff0075a7 */ /* 0x000e640008001104 */
[----:B-1----:R-:W-:Y:S05]  /*4920*/  @!P0 BRA `(.L_x_78) ;  /* 0x0000002000c88947 */ /* 0x002fea0003800000 */
.L_x_140:
[----:B------:R-:W-:-:S04]  /*4930*/  UIADD3 UR5, UPT, UPT, UR15, 0x1, URZ ;  /* 0x000000010f057890 */ /* 0x000fc8000fffe0ff */
[----:B------:R-:W-:-:S04]  /*4940*/  UISETP.NE.AND UP0, UPT, UR5, 0x2, UPT ;  /* 0x000000020500788c */ /* 0x000fc8000bf05270 */
[----:B------:R-:W-:Y:S02]  /*4950*/  USEL UR4, URZ, 0x1, UP0 ;  /* 0x00000001ff047887 */ /* 0x000fe40008000000 */
[----:B------:R-:W-:-:S04]  /*4960*/  USEL UR5, UR5, URZ, UP0 ;  /* 0x000000ff05057287 */ /* 0x000fc80008000000 */
[----:B------:R-:W-:Y:S01]  /*4970*/  ULEA UR5, UR5, UR7, 0x3 ;  /* 0x0000000705057291 */ /* 0x000fe2000f8e18ff */
[----:B-1----:R-:W-:-:S04]  /*4980*/  LOP3.LUT R3, R30, UR4, RZ, 0x3c, !PT ;  /* 0x000000041e037c12 */ /* 0x002fc8000f8e3cff */
[----:B------:R-:W-:Y:S01]  /*4990*/  SHF.L.U32 R3, R3, 0x1f, RZ ;  /* 0x0000001f03037819 */ /* 0x000fe200000006ff */
[----:B------:R-:W-:-:S07]  /*49a0*/  IMAD.U32 R0, RZ, RZ, UR5 ;  /* 0x00000005ff007e24 */ /* 0x000fce000f8e00ff */
.L_x_79:
[----:B-1----:R1:W3:Y:S02]  /*49b0*/  SYNCS.PHASECHK.TRANS64.TRYWAIT P0, [R0+URZ], R3 ;  /* 0x00000003000075a7 */ /* 0x0022e400080011ff */
[----:B---3--:R-:W-:Y:S05]  /*49c0*/  @!P0 NANOSLEEP.SYNCS 0x989680 ;  /* 0x009896800000895d */ /* 0x008fea0003900000 */
[----:B------:R-:W3:Y:S02]  /*49d0*/  @!P0 SYNCS.PHASECHK.TRANS64 P0, [R0+URZ], R3 ;  /* 0x00000003000085a7 */ /* 0x000ee400080010ff */
[----:B--23--:R-:W-:Y:S05]  /*49e0*/  @P0 EXIT ;  /* 0x000000000000094d */ /* 0x00cfea0003800000 */
[----:B------:R-:W-:Y:S05]  /*49f0*/  BRA `(.L_x_79) ;  /* 0xfffffffc00ec7947 */ /* 0x000fea000383ffff */
.L_x_69:
[----:B------:R-:W-:-:S06]  /*4a00*/  UISETP.GE.AND UP1, UPT, UR8, 0x4, UPT ;  /* 0x000000040800788c */ /* 0x000fcc000bf26270 */
[----:B------:R-:W-:-:S13]  /*4a10*/  PLOP3.LUT P0, PT, PT, PT, UP1, 0x80, 0x8 ;  /* 0x000000000008781c */ /* 0x000fda0003f0f018 */
[----:B------:R-:W-:Y:S05]  /*4a20*/  @!P0 EXIT ;  /* 0x000000000000894d */ /* 0x000fea0003800000 */
[----:B------:R-:W-:Y:S01]  /*4a30*/  BAR.SYNC.DEFER_BLOCKING 0x6, 0xa0 ;  /* 0x0182800000007b1d */ /* 0x000fe20000010000 */
[C---:B------:R-:W-:Y:S02]  /*4a40*/  IMAD.SHL.U32 R3, R87.reuse, 0x10, RZ ;  /* 0x0000001057037824 */ /* 0x040fe400078e00ff */
[----:B------:R-:W-:Y:S02]  /*4a50*/  HFMA2 R84, -RZ, RZ, 0, 0 ;  /* 0x00000000ff547431 */ /* 0x000fe400000001ff */
[C---:B------:R-:W-:Y:S01]  /*4a60*/  IMAD.SHL.U32 R86, R87.reuse, 0x2, RZ ;  /* 0x0000000257567824 */ /* 0x040fe200078e00ff */
[----:B------:R-:W-:Y:S01]  /*4a70*/  CS2R R82, SRZ ;  /* 0x0000000000527805 */ /* 0x000fe2000001ff00 */
[----:B------:R-:W-:Y:S01]  /*4a80*/  IMAD.U32 R33, R87, 0x10000, RZ ;  /* 0x0001000057217824 */ /* 0x000fe200078e00ff */
[----:B------:R-:W-:Y:S01]  /*4a90*/  UMOV UR42, 0x400 ;  /* 0x00000400002a7882 */ /* 0x000fe20000000000 */
[----:B------:R-:W1:Y:S01]  /*4aa0*/  LDC R73, c[0x0][0x370] ;  /* 0x0000dc00ff497b82 */ /* 0x000e620000000800 */
[----:B------:R-:W-:Y:S01]  /*4ab0*/  ULEA UR42, UR37, UR42, 0x18 ;  /* 0x0000002a252a7291 */ /* 0x000fe2000f8ec0ff */
[----:B------:R-:W-:Y:S01]  /*4ac0*/  LOP3.LUT P0, R5, R3, 0x40, RZ, 0xc0, !PT ;  /* 0x0000004003057812 */ /* 0x000fe2000780c0ff */
[----:B------:R-:W-:Y:S01]  /*4ad0*/  IMAD.MOV.U32 R85, RZ, RZ, 0x1 ;  /* 0x00000001ff557424 */ /* 0x000fe200078e00ff */
[----:B------:R-:W-:Y:S01]  /*4ae0*/  LOP3.LUT R33, R33, 0x600000, RZ, 0xc0, !PT ;  /* 0x0060000021217812 */ /* 0x000fe200078ec0ff */
[----:B------:R-:W-:Y:S01]  /*4af0*/  IMAD.MOV.U32 R30, RZ, RZ, RZ ;  /* 0x000000ffff1e7224 */ /* 0x000fe200078e00ff */
[----:B------:R-:W-:Y:S01]  /*4b00*/  LOP3.LUT R86, R5, 0x8, R86, 0xf8, !PT ;  /* 0x0000000805567812 */ /* 0x000fe200078ef856 */
[----:B------:R-:W-:Y:S01]  /*4b10*/  IMAD.MOV.U32 R90, RZ, RZ, RZ ;  /* 0x000000ffff5a7224 */ /* 0x000fe200078e00ff */
[----:B------:R-:W2:Y:S01]  /*4b20*/  LDC R28, c[0x0][0xb0c] ;  /* 0x0002c300ff1c7b82 */ /* 0x000ea20000000800 */
[----:B------:R-:W-:Y:S01]  /*4b30*/  P2R R75, PR, RZ, 0x1 ;  /* 0x00000001ff4b7803 */ /* 0x000fe20000000000 */
[----:B------:R-:W-:Y:S01]  /*4b40*/  IMAD.MOV.U32 R81, RZ, RZ, RZ ;  /* 0x000000ffff517224 */ /* 0x000fe200078e00ff */
[----:B------:R-:W-:Y:S01]  /*4b50*/  LOP3.LUT R86, R86, 0x7b0, R3, 0xf8, !PT ;  /* 0x000007b056567812 */ /* 0x000fe200078ef803 */
[----:B------:R-:W4:Y:S01]  /*4b60*/  LDCU.64 UR46, c[0x0][0x348] ;  /* 0x00006900ff2e77ac */ /* 0x000f220008000a00 */
[----:B------:R-:W-:-:S02]  /*4b70*/  LOP3.LUT R87, R87, 0x60, RZ, 0xc0, !PT ;  /* 0x0000006057577812 */ /* 0x000fc400078ec0ff */
[----:B------:R-:W-:Y:S01]  /*4b80*/  SHF.L.U32 R86, R86, 0x1, RZ ;  /* 0x0000000156567819 */ /* 0x000fe200000006ff */
[----:B------:R-:W1:Y:S01]  /*4b90*/  LDC R71, c[0x0][0xb20] ;  /* 0x0002c800ff477b82 */ /* 0x000e620000000800 */
[----:B------:R-:W3:Y:S01]  /*4ba0*/  LDS R0, [UR42+0x140] ;  /* 0x0001402aff007984 */ /* 0x000ee20008000800 */
[----:B------:R-:W1:Y:S01]  /*4bb0*/  LDCU.64 UR38, c[0x0][0x888] ;  /* 0x00011100ff2677ac */ /* 0x000e620008000a00 */
[----:B------:R-:W-:-:S05]  /*4bc0*/  UIADD3 UR44, UPT, UPT, UR42, 0x200, URZ ;  /* 0x000002002a2c7890 */ /* 0x000fca000fffe0ff */
[----:B------:R-:W1:Y:S01]  /*4bd0*/  LDC R27, c[0x0][0xb30] ;  /* 0x0002cc00ff1b7b82 */ /* 0x000e620000000800 */
[----:B------:R-:W-:-:S07]  /*4be0*/  UMOV UR43, URZ ;  /* 0x000000ff002b7c82 */ /* 0x000fce0008000000 */
[----:B------:R-:W1:Y:S08]  /*4bf0*/  LDC.64 R60, c[0x0][0xb10] ;  /* 0x0002c400ff3c7b82 */ /* 0x000e700000000a00 */
[----:B------:R-:W1:Y:S08]  /*4c00*/  LDC.64 R24, c[0x0][0xb18] ;  /* 0x0002c600ff187b82 */ /* 0x000e700000000a00 */
[----:B------:R-:W1:Y:S08]  /*4c10*/  LDC.64 R56, c[0x0][0x888] ;  /* 0x00022200ff387b82 */ /* 0x000e700000000a00 */
[----:B------:R-:W1:Y:S01]  /*4c20*/  LDC.64 R22, c[0x0][0xb28] ;  /* 0x0002ca00ff167b82 */ /* 0x000e620000000a00 */
[----:B---3--:R-:W-:-:S07]  /*4c30*/  IADD3 R33, PT, PT, R0, R33, RZ ;  /* 0x0000002100217210 */ /* 0x008fce0007ffe0ff */
[----:B------:R-:W3:Y:S08]  /*4c40*/  LDC.64 R58, c[0x0][0x890] ;  /* 0x00022400ff3a7b82 */ /* 0x000ef00000000a00 */
[----:B------:R-:W1:Y:S08]  /*4c50*/  LDC.64 R54, c[0x0][0x8b0] ;  /* 0x00022c00ff367b82 */ /* 0x000e700000000a00 */
[----:B------:R-:W1:Y:S08]  /*4c60*/  LDC.64 R52, c[0x0][0x8a8] ;  /* 0x00022a00ff347b82 */ /* 0x000e700000000a00 */
[----:B--2-4-:R-:W1:Y:S02]  /*4c70*/  LDC R72, c[0x0][0x374] ;  /* 0x0000dd00ff487b82 */ /* 0x014e640000000800 */
.L_x_99:
[C---:B------:R-:W-:Y:S02]  /*4c80*/  LEA R0, R90.reuse, UR42, 0x3 ;  /* 0x0000002a5a007c11 */ /* 0x040fe4000f8e18ff */
[----:B------:R-:W-:Y:S02]  /*4c90*/  SHF.L.U32 R3, R83, 0x1f, RZ ;  /* 0x0000001f53037819 */ /* 0x000fe400000006ff */
[----:B------:R-:W-:Y:S02]  /*4ca0*/  LEA R16, R90, UR42, 0x4 ;  /* 0x0000002a5a107c11 */ /* 0x000fe4000f8e20ff */
[----:B------:R-:W2:Y:S02]  /*4cb0*/  SYNCS.PHASECHK.TRANS64.TRYWAIT P0, [R0+URZ+0x90], R3 ;  /* 0x00009003000075a7 */ /* 0x000ea400080011ff */
[----:B-12---:R-:W-:Y:S05]  /*4cc0*/  @!P0 BRA `(.L_x_80) ;  /* 0x0000001c00f88947 */ /* 0x006fea0003800000 */
.L_x_141:
[----:B------:R-:W4:Y:S01]  /*4cd0*/  LDC.64 R12, c[0x0][0xb10] ;  /* 0x0002c400ff0c7b82 */ /* 0x000f220000000a00 */
[----:B------:R-:W3:Y:S01]  /*4ce0*/  LDS.128 R16, [R16+0x120] ;  /* 0x0001200010107984 */ /* 0x000ee20000000c00 */
[----:B-1----:R-:W-:Y:S01]  /*4cf0*/  ISETP.NE.AND P1, PT, R27, 0x1, PT ;  /* 0x000000011b00780c */ /* 0x002fe20003f25270 */
[----:B--2---:R-:W-:Y:S01]  /*4d00*/  VIADD R0, R0, 0xa0 ;  /* 0x000000a000007836 */ /* 0x004fe20000000000 */
[----:B------:R-:W-:Y:S04]  /*4d10*/  ISETP.GE.AND P0, PT, R26, 0x1, PT ;  /* 0x000000011a00780c */ /* 0x000fe80003f06270 */
[----:B------:R-:W1:Y:S01]  /*4d20*/  LDC.64 R10, c[0x0][0xb18] ;  /* 0x0002c600ff0a7b82 */ /* 0x000e620000000a00 */
[----:B------:R-:W-:Y:S01]  /*4d30*/  PRMT R0, RZ, 0x654, R0 ;  /* 0x00000654ff007816 */ /* 0x000fe20000000000 */
[----:B------:R-:W-:Y:S01]  /*4d40*/  @!PT LDS RZ, [RZ] ;  /* 0x00000000fffff984 */ /* 0x000fe20000000800 */
[----:B------:R-:W-:Y:S01]  /*4d50*/  @!PT LDS RZ, [RZ] ;  /* 0x00000000fffff984 */ /* 0x000fe20000000800 */
[----:B------:R-:W-:Y:S01]  /*4d60*/  @!PT LDS RZ, [RZ] ;  /* 0x00000000fffff984 */ /* 0x000fe20000000800 */
[----:B------:R-:W-:Y:S01]  /*4d70*/  @!PT LDS RZ, [RZ] ;  /* 0x00000000fffff984 */ /* 0x000fe20000000800 */
[----:B------:R2:W-:Y:S06]  /*4d80*/  MEMBAR.ALL.CTA ;  /* 0x0000000000007992 */ /* 0x0005ec0000008000 */
[----:B--2---:R-:W2:Y:S01]  /*4d90*/  FENCE.VIEW.ASYNC.S ;  /* 0x00000000000073c6 */ /* 0x004ea20000000000 */
[----:B------:R-:W1:Y:S08]  /*4da0*/  @!P1 LDC R14, c[0x0][0xb20] ;  /* 0x0002c800ff0e9b82 */ /* 0x000e700000000800 */
[----:B------:R-:W1:Y:S01]  /*4db0*/  @!P1 LDC R9, c[0x0][0xb0c] ;  /* 0x0002c300ff099b82 */ /* 0x000e620000000800 */
[----:B--2---:R2:W-:Y:S01]  /*4dc0*/  SYNCS.ARRIVE.TRANS64.RED.A1T0 RZ, [R0+URZ], RZ ;  /* 0x000000ff00ff79a7 */ /* 0x0045e200081004ff */
[----:B---3--:R-:W-:Y:S04]  /*4dd0*/  LOP3.LUT P4, RZ, R18, 0x1, RZ, 0xc0, !PT ;  /* 0x0000000112ff7812 */ /* 0x008fe8000788c0ff */
[----:B------:R-:W-:Y:S09]  /*4de0*/  P2R R88, PR, RZ, 0x10 ;  /* 0x00000010ff587803 */ /* 0x000ff20000000000 */
[----:B------:R-:W-:Y:S02]  /*4df0*/  @P4 MOV R31, R16 ;  /* 0x00000010001f4202 */ /* 0x000fe40000000f00 */
[----:B------:R-:W-:Y:S01]  /*4e00*/  @P4 LOP3.LUT R29, R17, 0xffff, RZ, 0xc0, !PT ;  /* 0x0000ffff111d4812 */ /* 0x000fe200078ec0ff */
[----:B--2-4-:R-:W-:Y:S06]  /*4e10*/  @!P0 BRA `(.L_x_81) ;  /* 0x0000000000a48947 */ /* 0x014fec0003800000 */
[----:B------:R-:W-:Y:S01]  /*4e20*/  IMAD.HI.U32 R34, R72, R25, RZ ;  /* 0x0000001948227227 */ /* 0x000fe200078e00ff */
[----:B------:R-:W-:Y:S02]  /*4e30*/  ISETP.NE.AND P0, PT, R24, 0x1, PT ;  /* 0x000000011800780c */ /* 0x000fe40003f05270 */
[----:B------:R-:W-:Y:S01]  /*4e40*/  ISETP.NE.AND P2, PT, R26, 0x1, PT ;  /* 0x000000011a00780c */ /* 0x000fe20003f45270 */
[-C--:B------:R-:W-:Y:S01]  /*4e50*/  IMAD.HI.U32 R20, R73, R60.reuse, RZ ;  /* 0x0000003c49147227 */ /* 0x080fe200078e00ff */
[----:B------:R-:W-:Y:S02]  /*4e60*/  SHF.R.U32.HI R21, RZ, R71, R34 ;  /* 0x00000047ff157219 */ /* 0x000fe40000011622 */
[----:B------:R-:W-:Y:S01]  /*4e70*/  ISETP.NE.AND P3, PT, R28, 0x1, PT ;  /* 0x000000011c00780c */ /* 0x000fe20003f65270 */
[----:B------:R-:W-:Y:S01]  /*4e80*/  IMAD.HI.U32 R38, R29, R25, RZ ;  /* 0x000000191d267227 */ /* 0x000fe200078e00ff */
[----:B------:R-:W-:Y:S02]  /*4e90*/  SHF.R.U32.HI R20, RZ, R61, R20 ;  /* 0x0000003dff147219 */ /* 0x000fe40000011614 */
[----:B------:R-:W-:Y:S01]  /*4ea0*/  SEL R3, R72, R21, !P0 ;  /* 0x0000001548037207 */ /* 0x000fe20004000000 */
[----:B------:R-:W-:Y:S01]  /*4eb0*/  IMAD.HI.U32 R36, R31, R60, RZ ;  /* 0x0000003c1f247227 */ /* 0x000fe200078e00ff */
[----:B------:R-:W-:Y:S03]  /*4ec0*/  SEL R7, R73, R20, !P3 ;  /* 0x0000001449077207 */ /* 0x000fe60005800000 */
[-C--:B------:R-:W-:Y:S01]  /*4ed0*/  IMAD.HI.U32 R20, R3, R22.reuse, RZ ;  /* 0x0000001603147227 */ /* 0x080fe200078e00ff */
[----:B------:R-:W-:Y:S03]  /*4ee0*/  SHF.R.U32.HI R36, RZ, R61, R36 ;  /* 0x0000003dff247219 */ /* 0x000fe60000011624 */
[----:B------:R-:W-:Y:S01]  /*4ef0*/  IMAD.HI.U32 R34, R7, R22, RZ ;  /* 0x0000001607227227 */ /* 0x000fe200078e00ff */
[----:B------:R-:W-:Y:S02]  /*4f00*/  @P2 SHF.R.U32.HI R3, RZ, R23, R20 ;  /* 0x00000017ff032219 */ /* 0x000fe40000011614 */
[----:B------:R-:W-:Y:S02]  /*4f10*/  SHF.R.U32.HI R20, RZ, R71, R38 ;  /* 0x00000047ff147219 */ /* 0x000fe40000011626 */
[----:B------:R-:W-:Y:S01]  /*4f20*/  @P2 SHF.R.U32.HI R7, RZ, R23, R34 ;  /* 0x00000017ff072219 */ /* 0x000fe20000011622 */
[C---:B------:R-:W-:Y:S01]  /*4f30*/  IMAD R2, R26.reuse, R3, RZ ;  /* 0x000000031a027224 */ /* 0x040fe200078e02ff */
[----:B------:R-:W-:Y:S02]  /*4f40*/  SEL R5, R29, R20, !P0 ;  /* 0x000000141d057207 */ /* 0x000fe40004000000 */
[----:B------:R-:W-:Y:S01]  /*4f50*/  SEL R3, R31, R36, !P3 ;  /* 0x000000241f037207 */ /* 0x000fe20005800000 */
[----:B------:R-:W-:Y:S01]  /*4f60*/  IMAD R4, R26, R7, RZ ;  /* 0x000000071a047224 */ /* 0x000fe200078e02ff */
[C---:B------:R-:W-:Y:S01]  /*4f70*/  ISETP.GE.AND P0, PT, R5.reuse, R2, PT ;  /* 0x000000020500720c */ /* 0x040fe20003f06270 */
[----:B------:R-:W-:Y:S03]  /*4f80*/  IMAD.HI.U32 R6, R5, R22, RZ ;  /* 0x0000001605067227 */ /* 0x000fe600078e00ff */
[----:B------:R-:W-:Y:S01]  /*4f90*/  ISETP.GE.OR P0, PT, R3, R4, P0 ;  /* 0x000000040300720c */ /* 0x000fe20000706670 */
[----:B------:R-:W-:Y:S01]  /*4fa0*/  IMAD.MOV R4, RZ, RZ, -R3 ;  /* 0x000000ffff047224 */ /* 0x000fe200078e0a03 */
[-C--:B------:R-:W-:Y:S03]  /*4fb0*/  SHF.R.U32.HI R6, RZ, R23.reuse, R6 ;  /* 0x00000017ff067219 */ /* 0x080fe60000011606 */
[----:B------:R-:W-:Y:S01]  /*4fc0*/  IMAD R31, R28, R4, R31 ;  /* 0x000000041c1f7224 */ /* 0x000fe200078e021f */
[----:B------:R-:W-:Y:S05]  /*4fd0*/  SEL R15, R5, R6, !P2 ;  /* 0x00000006050f7207 */ /* 0x000fea0005000000 */
[----:B------:R-:W-:Y:S02]  /*4fe0*/  IMAD.MOV R6, RZ, RZ, -R15 ;  /* 0x000000ffff067224 */ /* 0x000fe400078e0a0f */
[C---:B------:R-:W-:Y:S04]  /*4ff0*/  @!P0 IMAD.HI.U32 R2, R3.reuse, R22, RZ ;  /* 0x0000001603028227 */ /* 0x040fe800078e00ff */
[----:B------:R-:W-:Y:S01]  /*5000*/  IMAD R6, R26, R6, R5 ;  /* 0x000000061a067224 */ /* 0x000fe200078e0205 */
[----:B------:R-:W-:Y:S04]  /*5010*/  @!P0 SHF.R.U32.HI R2, RZ, R23, R2 ;  /* 0x00000017ff028219 */ /* 0x000fe80000011602 */
[----:B------:R-:W-:Y:S02]  /*5020*/  @!P0 SEL R0, R3, R2, !P2 ;  /* 0x0000000203008207 */ /* 0x000fe40005000000 */
[----:B------:R-:W-:Y:S02]  /*5030*/  IADD3 R2, PT, PT, -R5, RZ, RZ ;  /* 0x000000ff05027210 */ /* 0x000fe40007ffe1ff */
[----:B------:R-:W-:Y:S01]  /*5040*/  @!P0 IADD3 R8, PT, PT, R15, -R0, RZ ;  /* 0x800000000f088210 */ /* 0x000fe20007ffe0ff */
[----:B------:R-:W-:Y:S02]  /*5050*/  @!P0 IMAD R0, R7, R6, R0 ;  /* 0x0000000607008224 */ /* 0x000fe400078e0200 */
[----:B------:R-:W-:Y:S02]  /*5060*/  IMAD R29, R24, R2, R29 ;  /* 0x00000002181d7224 */ /* 0x000fe400078e021d */
[----:B------:R-:W-:Y:S02]  /*5070*/  @!P0 IMAD R5, R8, R26, R3 ;  /* 0x0000001a08058224 */ /* 0x000fe400078e0203 */
[----:B------:R-:W-:Y:S04]  /*5080*/  @!P0 IMAD.MOV.U32 R3, RZ, RZ, R0 ;  /* 0x000000ffff038224 */ /* 0x000fe800078e0000 */
[----:B------:R-:W-:Y:S02]  /*5090*/  IMAD R31, R3, R28, R31 ;  /* 0x0000001c031f7224 */ /* 0x000fe400078e021f */
[----:B------:R-:W-:Y:S07]  /*50a0*/  IMAD R29, R5, R24, R29 ;  /* 0x00000018051d7224 */ /* 0x000fee00078e021d */
.L_x_81:
[----:B------:R-:W-:Y:S01]  /*50b0*/  @!P1 IMAD.HI.U32 R0, R31, R12, RZ ;  /* 0x0000000c1f009227 */ /* 0x000fe200078e00ff */
[----:B-1----:R-:W-:Y:S01]  /*50c0*/  @!P1 ISETP.NE.AND P0, PT, R10, 0x1, PT ;  /* 0x000000010a00980c */ /* 0x002fe20003f05270 */
[----:B------:R-:W-:Y:S01]  /*50d0*/  ULOP3.LUT UP0, URZ, UR44, 0x90, URZ, 0xc0, !UPT ;  /* 0x000000902cff7892 */ /* 0x000fe2000f80c0ff */
[----:B------:R-:W-:Y:S01]  /*50e0*/  @!P1 ISETP.NE.AND P2, PT, R9, 0x1, PT ;  /* 0x000000010900980c */ /* 0x000fe20003f45270 */
[----:B------:R-:W-:Y:S01]  /*50f0*/  @!P1 IMAD.HI.U32 R3, R29, R11, RZ ;  /* 0x0000000b1d039227 */ /* 0x000fe200078e00ff */
[----:B------:R-:W-:Y:S02]  /*5100*/  @!P1 SHF.R.U32.HI R0, RZ, R13, R0 ;  /* 0x0000000dff009219 */ /* 0x000fe40000011600 */
[----:B------:R-:W-:Y:S01]  /*5110*/  @P4 SHF.R.U32.HI R80, RZ, 0x10, R17 ;  /* 0x00000010ff504819 */ /* 0x000fe20000011611 */
[----:B------:R-:W-:Y:S01]  /*5120*/  VIADD R90, R90, 0x1 ;  /* 0x000000015a5a7836 */ /* 0x000fe20000000000 */
[----:B------:R-:W-:Y:S02]  /*5130*/  @!P1 SHF.R.U32.HI R2, RZ, R14, R3 ;  /* 0x0000000eff029219 */ /* 0x000fe40000011603 */
[----:B------:R-:W-:Y:S02]  /*5140*/  @!P1 SEL R3, R31, R0, !P2 ;  /* 0x000000001f039207 */ /* 0x000fe40005000000 */
[----:B------:R-:W-:Y:S05]  /*5150*/  @!P1 SEL R2, R29, R2, !P0 ;  /* 0x000000021d029207 */ /* 0x000fea0004000000 */
[----:B------:R-:W-:Y:S02]  /*5160*/  @!P1 IMAD.IADD R0, R2, 0x1, -R3 ;  /* 0x0000000102009824 */ /* 0x000fe400078e0a03 */
[----:B------:R-:W-:Y:S02]  /*5170*/  @!P1 IMAD.IADD R2, R3, 0x1, -R2 ;  /* 0x0000000103029824 */ /* 0x000fe400078e0a02 */
[----:B------:R-:W-:Y:S02]  /*5180*/  @!P1 IMAD R31, R0, R9, R31 ;  /* 0x00000009001f9224 */ /* 0x000fe400078e021f */
[----:B------:R-:W-:Y:S01]  /*5190*/  @!P1 IMAD R29, R2, R10, R29 ;  /* 0x0000000a021d9224 */ /* 0x000fe200078e021d */
[----:B------:R-:W-:Y:S06]  /*51a0*/  BRA.U !UP0, `(.L_x_82) ;  /* 0x00000001087c7547 */ /* 0x000fec000b800000 */
[----:B------:R-:W1:Y:S01]  /*51b0*/  LDCU.64 UR8, c[0x4][0x80] ;  /* 0x01001000ff0877ac */ /* 0x000e620008000a00 */
[----:B------:R-:W-:Y:S01]  /*51c0*/  MOV R2, 0x0 ;  /* 0x0000000000027802 */ /* 0x000fe20000000f00 */
[----:B------:R-:W-:Y:S02]  /*51d0*/  HFMA2 R12, -RZ, RZ, 0, 5.9604644775390625e-08 ;  /* 0x00000001ff0c7431 */ /* 0x000fe400000001ff */
[----:B------:R-:W-:Y:S01]  /*51e0*/  IMAD.MOV.U32 R8, RZ, RZ, 0x70 ;  /* 0x00000070ff087424 */ /* 0x000fe200078e00ff */
[----:B------:R2:W3:Y:S01]  /*51f0*/  LDC.64 R14, c[0x4][R2] ;  /* 0x01000000020e7b82 */ /* 0x0004e20000000a00 */
[----:B------:R-:W4:Y:S01]  /*5200*/  LDCU.64 UR6, c[0x4][0x88] ;  /* 0x01001100ff0677ac */ /* 0x000f220008000a00 */
[----:B------:R-:W-:Y:S01]  /*5210*/  IMAD.MOV.U32 R13, RZ, RZ, RZ ;  /* 0x000000ffff0d7224 */ /* 0x000fe200078e00ff */
[----:B------:R-:W2:Y:S01]  /*5220*/  LDCU.64 UR4, c[0x4][0x8] ;  /* 0x01000100ff0477ac */ /* 0x000ea20008000a00 */
[----:B-1----:R-:W-:Y:S01]  /*5230*/  MOV R5, UR9 ;  /* 0x0000000900057c02 */ /* 0x002fe20008000f00 */
[----:B------:R-:W-:Y:S01]  /*5240*/  IMAD.U32 R4, RZ, RZ, UR8 ;  /* 0x00000008ff047e24 */ /* 0x000fe2000f8e00ff */
[----:B----4-:R-:W-:Y:S01]  /*5250*/  MOV R7, UR7 ;  /* 0x0000000700077c02 */ /* 0x010fe20008000f00 */
[----:B------:R-:W-:Y:S01]  /*5260*/  IMAD.U32 R6, RZ, RZ, UR6 ;  /* 0x00000006ff067e24 */ /* 0x000fe2000f8e00ff */
[----:B--2---:R-:W-:Y:S01]  /*5270*/  MOV R11, UR5 ;  /* 0x00000005000b7c02 */ /* 0x004fe20008000f00 */
[----:B------:R-:W-:Y:S02]  /*5280*/  IMAD.U32 R10, RZ, RZ, UR4 ;  /* 0x00000004ff0a7e24 */ /* 0x000fe4000f8e00ff */
[----:B------:R-:W-:Y:S07]  /*5290*/  LEPC R20, `(.L_x_83) ;  /* 0x000000001014794e */ /* 0x000fee0000000000 */
[----:B---3-5:R-:W-:Y:S05]  /*52a0*/  CALL.ABS.NOINC R14 ;  /* 0x000000000e007343 */ /* 0x028fea0003c00000 */
.L_x_83:
[----:B------:R-:W1:Y:S01]  /*52b0*/  LDCU.64 UR8, c[0x4][0x80] ;  /* 0x01001000ff0877ac */ /* 0x000e620008000a00 */
[----:B------:R-:W2:Y:S01]  /*52c0*/  LDC.64 R2, c[0x4][R2] ;  /* 0x0100000002027b82 */ /* 0x000ea20000000a00 */
[----:B------:R-:W-:Y:S02]  /*52d0*/  HFMA2 R12, -RZ, RZ, 0, 5.9604644775390625e-08 ;  /* 0x00000001ff0c7431 */ /* 0x000fe400000001ff */
[----:B------:R-:W-:Y:S02]  /*52e0*/  IMAD.MOV.U32 R8, RZ, RZ, 0x70 ;  /* 0x00000070ff087424 */ /* 0x000fe400078e00ff */
[----:B------:R-:W-:Y:S01]  /*52f0*/  IMAD.MOV.U32 R13, RZ, RZ, RZ ;  /* 0x000000ffff0d7224 */ /* 0x000fe200078e00ff */
[----:B------:R-:W3:Y:S01]  /*5300*/  LDCU.64 UR6, c[0x4][0x88] ;  /* 0x01001100ff0677ac */ /* 0x000ee20008000a00 */
[----:B------:R-:W4:Y:S01]  /*5310*/  LDCU.64 UR4, c[0x4][0x8] ;  /* 0x01000100ff0477ac */ /* 0x000f220008000a00 */
[----:B-1----:R-:W-:Y:S02]  /*5320*/  MOV R4, UR8 ;  /* 0x0000000800047c02 */ /* 0x002fe40008000f00 */
[----:B------:R-:W-:Y:S02]  /*5330*/  MOV R5, UR9 ;  /* 0x0000000900057c02 */ /* 0x000fe40008000f00 */
[----:B---3--:R-:W-:Y:S01]  /*5340*/  MOV R7, UR7 ;  /* 0x0000000700077c02 */ /* 0x008fe20008000f00 */
[----:B------:R-:W-:Y:S01]  /*5350*/  IMAD.U32 R6, RZ, RZ, UR6 ;  /* 0x00000006ff067e24 */ /* 0x000fe2000f8e00ff */
[----:B----4-:R-:W-:Y:S01]  /*5360*/  MOV R11, UR5 ;  /* 0x00000005000b7c02 */ /* 0x010fe20008000f00 */
[----:B------:R-:W-:Y:S02]  /*5370*/  IMAD.U32 R10, RZ, RZ, UR4 ;  /* 0x00000004ff0a7e24 */ /* 0x000fe4000f8e00ff */
[----:B------:R-:W-:Y:S07]  /*5380*/  LEPC R20, `(.L_x_82) ;  /* 0x000000001014794e */ /* 0x000fee0000000000 */
[----:B--2---:R-:W-:Y:S05]  /*5390*/  CALL.ABS.NOINC R2 ;  /* 0x0000000002007343 */ /* 0x004fea0003c00000 */
.L_x_82:
[----:B------:R-:W-:Y:S01]  /*53a0*/  ISETP.NE.U32.AND P1, PT, R58, RZ, PT ;  /* 0x000000ff3a00720c */ /* 0x000fe20003f25070 */
[----:B------:R-:W-:Y:S01]  /*53b0*/  UISETP.NE.AND UP1, UPT, UR45, URZ, UPT ;  /* 0x000000ff2d00728c */ /* 0x000fe2000bf25270 */
[----:B------:R-:W-:Y:S02]  /*53c0*/  ISETP.NE.U32.AND P4, PT, R54, RZ, PT ;  /* 0x000000ff3600720c */ /* 0x000fe40003f85070 */
[----:B------:R-:W-:Y:S02]  /*53d0*/  ISETP.NE.AND.EX P1, PT, R59, RZ, PT, P1 ;  /* 0x000000ff3b00720c */ /* 0x000fe40003f25310 */
[----:B------:R-:W-:Y:S02]  /*53e0*/  PLOP3.LUT P2, PT, PT, PT, PT, 0x8, 0x80 ;  /* 0x000000000080781c */ /* 0x000fe40003f4e170 */
[----:B------:R-:W-:Y:S02]  /*53f0*/  PLOP3.LUT P0, PT, PT, PT, UP1, 0x80, 0x8 ;  /* 0x000000000008781c */ /* 0x000fe40003f0f018 */
[----:B------:R-:W-:Y:S02]  /*5400*/  ISETP.NE.AND.EX P4, PT, R55, RZ, PT, P4 ;  /* 0x000000ff3700720c */ /* 0x000fe40003f85340 */
[----:B------:R-:W1:Y:S09]  /*5410*/  @UP1 LDCU.64 UR4, c[0x0][0x888] ;  /* 0x00011100ff0417ac */ /* 0x000e720008000a00 */
[----:B------:R-:W-:Y:S01]  /*5420*/  @P0 PLOP3.LUT P2, PT, P1, PT, PT, 0x80, 0x8 ;  /* 0x000000000008081c */ /* 0x000fe20000f4f070 */
[----:B-1----:R-:W-:Y:S04]  /*5430*/  @UP1 UISETP.NE.U32.AND UP0, UPT, UR4, URZ, UPT ;  /* 0x000000ff0400128c */ /* 0x002fe8000bf05070 */
[----:B------:R-:W-:Y:S04]  /*5440*/  @UP1 UISETP.NE.AND.EX UP0, UPT, UR5, URZ, UPT, UP0 ;  /* 0x000000ff0500128c */ /* 0x000fe8000bf05300 */
[----:B------:R-:W-:Y:S01]  /*5450*/  @UP1 USEL UR4, URZ, 0xffffffff, UP0 ;  /* 0xffffffffff041887 */ /* 0x000fe20008000000 */
[----:B------:R-:W-:Y:S11]  /*5460*/  @!P1 BRA `(.L_x_84) ;  /* 0x00000000002c9947 */ /* 0x000ff60003800000 */
[----:B------:R-:W-:Y:S01]  /*5470*/  ISETP.NE.U32.AND P3, PT, R56, RZ, PT ;  /* 0x000000ff3800720c */ /* 0x000fe20003f65070 */
[----:B------:R-:W-:Y:S03]  /*5480*/  IMAD.MOV.U32 R70, RZ, RZ, 0x1 ;  /* 0x00000001ff467424 */ /* 0x000fe600078e00ff */
[----:B------:R-:W-:Y:S11]  /*5490*/  ISETP.NE.AND.EX P3, PT, R57, RZ, PT, P3 ;  /* 0x000000ff3900720c */ /* 0x000ff60003f65330 */
[----:B------:R-:W-:Y:S02]  /*54a0*/  @!UPT UIADD3 URZ, UPT, UPT, URZ, URZ, URZ ;  /* 0x000000fffffff290 */ /* 0x000fe4000fffe0ff */
[----:B------:R-:W1:Y:S01]  /*54b0*/  @P3 LDC.64 R2, c[0x0][0x888] ;  /* 0x00022200ff023b82 */ /* 0x000e620000000a00 */
[----:B------:R-:W-:Y:S04]  /*54c0*/  @P3 IMAD R0, R58, UR36, RZ ;  /* 0x000000243a003c24 */ /* 0x000fe8000f8e02ff */
[----:B-1----:R-:W-:Y:S04]  /*54d0*/  @P3 IMAD.WIDE R2, R0, 0x4, R2 ;  /* 0x0000000400023825 */ /* 0x002fe800078e0202 */
[----:B------:R-:W-:Y:S01]  /*54e0*/  HFMA2 R0, -RZ, RZ, 0, 5.9604644775390625e-08 ;  /* 0x00000001ff007431 */ /* 0x000fe200000001ff */
[----:B-----5:R1:W5:Y:S04]  /*54f0*/  @P3 LDG.E R35, desc[UR40][R2.64] ;  /* 0x0000002802233981 */ /* 0x020368000c1e1900 */
[----:B------:R-:W-:Y:S01]  /*5500*/  @!P3 PRMT R70, R0, 0x7610, R70 ;  /* 0x000076100046b816 */ /* 0x000fe20000000046 */
[----:B-1----:R-:W2:Y:S06]  /*5510*/  @!P3 LDC R35, c[0x0][0x880] ;  /* 0x00022000ff23bb82 */ /* 0x002eac0000000800 */
.L_x_84:
[----:B------:R-:W-:Y:S05]  /*5520*/  @!P4 BRA `(.L_x_85) ;  /* 0x000000000020c947 */ /* 0x000fea0003800000 */
[----:B------:R-:W-:Y:S04]  /*5530*/  ISETP.NE.U32.AND P3, PT, R52, RZ, PT ;  /* 0x000000ff3400720c */ /* 0x000fe80003f65070 */
[----:B------:R-:W-:Y:S11]  /*5540*/  ISETP.NE.AND.EX P3, PT, R53, RZ, PT, P3 ;  /* 0x000000ff3500720c */ /* 0x000ff60003f65330 */
[----:B------:R-:W-:Y:S02]  /*5550*/  @!UPT UIADD3 URZ, UPT, UPT, URZ, URZ, URZ ;  /* 0x000000fffffff290 */ /* 0x000fe4000fffe0ff */
[----:B------:R-:W1:Y:S01]  /*5560*/  @P3 LDC.64 R2, c[0x0][0x8a8] ;  /* 0x00022a00ff023b82 */ /* 0x000e620000000a00 */
[----:B------:R-:W-:Y:S04]  /*5570*/  @P3 IMAD R0, R54, UR36, RZ ;  /* 0x0000002436003c24 */ /* 0x000fe8000f8e02ff */
[----:B-1----:R-:W-:Y:S05]  /*5580*/  @P3 IMAD.WIDE R2, R0, 0x4, R2 ;  /* 0x0000000400023825 */ /* 0x002fea00078e0202 */
[----:B-----5:R1:W5:Y:S02]  /*5590*/  @P3 LDG.E R32, desc[UR40][R2.64] ;  /* 0x0000002802203981 */ /* 0x020364000c1e1900 */
[----:B-1----:R-:W3:Y:S02]  /*55a0*/  @!P3 LDC R32, c[0x0][0x8a0] ;  /* 0x00022800ff20bb82 */ /* 0x002ee40000000800 */
.L_x_85:
[----:B--2--5:R-:W-:Y:S01]  /*55b0*/  @P0 FSETP.NEU.AND P4, PT, R35, RZ, PT ;  /* 0x000000ff2300020b */ /* 0x024fe20003f8d000 */
[----:B------:R-:W-:Y:S01]  /*55c0*/  IMAD.U32 R0, RZ, RZ, UR4 ;  /* 0x00000004ff007e24 */ /* 0x000fe2000f8e00ff */
[----:B------:R-:W-:Y:S01]  /*55d0*/  @P0 LOP3.LUT P3, RZ, R70, 0xff, RZ, 0xc0, !PT ;  /* 0x000000ff46ff0812 */ /* 0x000fe2000786c0ff */
[C---:B------:R-:W-:Y:S01]  /*55e0*/  IMAD.SHL.U32 R91, R82.reuse, 0x1000, RZ ;  /* 0x00001000525b7824 */ /* 0x040fe200078e00ff */
[----:B------:R-:W-:Y:S01]  /*55f0*/  @P0 SEL R5, RZ, 0xffffffff, P4 ;  /* 0xffffffffff050807 */ /* 0x000fe20002000000 */
[----:B------:R-:W-:Y:S01]  /*5600*/  BSSY B1, `(.L_x_86) ;  /* 0x0000033000017945 */ /* 0x000fe20003800000 */
[----:B------:R-:W-:Y:S01]  /*5610*/  LEA R3, R82, UR42, 0x3 ;  /* 0x0000002a52037c11 */ /* 0x000fe2000f8e18ff */
[----:B------:R-:W-:Y:S01]  /*5620*/  IMAD R16, R30, 0x10, R33 ;  /* 0x000000101e107824 */ /* 0x000fe200078e0221 */
[----:B------:R-:W-:Y:S02]  /*5630*/  @P2 SEL R5, R0, R5, !P3 ;  /* 0x0000000500052207 */ /* 0x000fe40005800000 */
[----:B------:R-:W-:Y:S02]  /*5640*/  CS2R R50, SRZ ;  /* 0x0000000000327805 */ /* 0x000fe4000001ff00 */
[----:B------:R-:W-:Y:S02]  /*5650*/  LOP3.LUT R0, R85, 0x1, RZ, 0x3c, !PT ;  /* 0x0000000155007812 */ /* 0x000fe400078e3cff */
[----:B------:R-:W-:Y:S02]  /*5660*/  CS2R R48, SRZ ;  /* 0x0000000000307805 */ /* 0x000fe4000001ff00 */
[----:B------:R-:W-:Y:S02]  /*5670*/  @P0 LOP3.LUT R5, R5, 0x1, RZ, 0xc0, !PT ;  /* 0x0000000105050812 */ /* 0x000fe400078ec0ff */
[----:B------:R-:W-:Y:S02]  /*5680*/  CS2R R42, SRZ ;  /* 0x00000000002a7805 */ /* 0x000fe4000001ff00 */
[----:B------:R-:W-:Y:S02]  /*5690*/  LEA R65, R30, UR42, 0x3 ;  /* 0x0000002a1e417c11 */ /* 0x000fe4000f8e18ff */
[----:B------:R-:W-:Y:S02]  /*56a0*/  CS2R R40, SRZ ;  /* 0x0000000000287805 */ /* 0x000fe4000001ff00 */
[----:B------:R-:W-:Y:S02]  /*56b0*/  ISETP.NE.U32.OR P5, PT, R5, 0x1, !P0 ;  /* 0x000000010500780c */ /* 0x000fe400047a5470 */
[----:B------:R-:W-:Y:S02]  /*56c0*/  SHF.L.U32 R4, R84, 0x1f, RZ ;  /* 0x0000001f54047819 */ /* 0x000fe400000006ff */
[----:B------:R-:W-:Y:S02]  /*56d0*/  IADD3 R89, PT, PT, R91, UR42, R86 ;  /* 0x0000002a5b597c10 */ /* 0x000fe4000fffe056 */
[----:B------:R-:W-:Y:S02]  /*56e0*/  PLOP3.LUT P3, PT, PT, PT, PT, 0x8, 0x80 ;  /* 0x000000000080781c */ /* 0x000fe40003f6e170 */
[----:B------:R-:W-:Y:S01]  /*56f0*/  P2R R92, PR, RZ, 0x20 ;  /* 0x00000020ff5c7803 */ /* 0x000fe20000000000 */
[----:B------:R-:W-:Y:S04]  /*5700*/  VIADD R64, R89, 0x200 ;  /* 0x0000020059407836 */ /* 0x000fe80000000000 */
[----:B------:R-:W-:Y:S04]  /*5710*/  @P5 SHF.L.U32 R2, R0, 0x1f, RZ ;  /* 0x0000001f00025819 */ /* 0x000fe800000006ff */
[----:B------:R-:W1:Y:S01]  /*5720*/  @P5 SYNCS.PHASECHK.TRANS64.TRYWAIT P0, [R3+URZ+0x60], R2 ;  /* 0x00006002030055a7 */ /* 0x000e6200080011ff */
[----:B------:R2:W4:Y:S01]  /*5730*/  SYNCS.PHASECHK.TRANS64.TRYWAIT P2, [R65+URZ+0xb0], R4 ;  /* 0x0000b004410075a7 */ /* 0x00052200080411ff */
[----:B-1----:R-:W-:Y:S01]  /*5740*/  @P5 PLOP3.LUT P3, PT, P0, PT, PT, 0x8, 0x80 ;  /* 0x000000000080581c */ /* 0x002fe2000076e170 */
[----:B------:R-:W-:Y:S01]  /*5750*/  @!UPT UIADD3 URZ, UPT, UPT, URZ, URZ, URZ ;  /* 0x000000fffffff290 */ /* 0x000fe2000fffe0ff */
[----:B--2-4-:R-:W-:Y:S11]  /*5760*/  @!P5 BRA `(.L_x_87) ;  /* 0x000000000070d947 */ /* 0x014ff60003800000 */
[----:B------:R-:W-:Y:S01]  /*5770*/  FSETP.NEU.AND P0, PT, R35, RZ, PT ;  /* 0x000000ff2300720b */ /* 0x000fe20003f0d000 */
[----:B------:R-:W-:Y:S01]  /*5780*/  BSSY B0, `(.L_x_88) ;  /* 0x0000018000007945 */ /* 0x000fe20003800000 */
[----:B------:R-:W-:Y:S02]  /*5790*/  ISETP.NE.AND P5, PT, R75, RZ, PT ;  /* 0x000000ff4b00720c */ /* 0x000fe40003fa5270 */
[----:B------:R-:W-:Y:S02]  /*57a0*/  CS2R R42, SRZ ;  /* 0x00000000002a7805 */ /* 0x000fe4000001ff00 */
[----:B------:R-:W-:Y:S02]  /*57b0*/  SEL R2, RZ, 0xffffffff, P0 ;  /* 0xffffffffff027807 */ /* 0x000fe40000000000 */
[----:B------:R-:W-:Y:S02]  /*57c0*/  CS2R R40, SRZ ;  /* 0x0000000000287805 */ /* 0x000fe4000001ff00 */
[----:B------:R-:W-:Y:S01]  /*57d0*/  ISETP.NE.U32.AND P0, PT, RZ, UR38, PT ;  /* 0x00000026ff007c0c */ /* 0x000fe2000bf05070 */
[----:B------:R-:W-:Y:S01]  /*57e0*/  IMAD.MOV.U32 R51, RZ, RZ, RZ ;  /* 0x000000ffff337224 */ /* 0x000fe200078e00ff */
[----:B------:R-:W-:Y:S02]  /*57f0*/  CS2R R48, SRZ ;  /* 0x0000000000307805 */ /* 0x000fe4000001ff00 */
[----:B------:R-:W-:Y:S04]  /*5800*/  ISETP.NE.AND.EX P0, PT, RZ, UR39, PT, P0 ;  /* 0x00000027ff007c0c */ /* 0x000fe8000bf05300 */
[----:B------:R-:W-:Y:S02]  /*5810*/  SEL R5, RZ, 0xffffffff, P0 ;  /* 0xffffffffff057807 */ /* 0x000fe40000000000 */
[----:B------:R-:W-:Y:S04]  /*5820*/  LOP3.LUT P0, RZ, R70, 0xff, RZ, 0xc0, !PT ;  /* 0x000000ff46ff7812 */ /* 0x000fe8000780c0ff */
[----:B------:R-:W-:Y:S02]  /*5830*/  @P1 SEL R2, R5, R2, !P0 ;  /* 0x0000000205021207 */ /* 0x000fe40004000000 */
[----:B------:R-:W-:Y:S02]  /*5840*/  PLOP3.LUT P0, PT, PT, PT, PT, 0x8, 0x80 ;  /* 0x000000000080781c */ /* 0x000fe40003f0e170 */
[----:B------:R-:W-:Y:S04]  /*5850*/  LOP3.LUT R2, R2, 0x1, RZ, 0xc0, !PT ;  /* 0x0000000102027812 */ /* 0x000fe800078ec0ff */
[----:B------:R-:W-:Y:S11]  /*5860*/  ISETP.NE.U32.AND P1, PT, R2, 0x1, PT ;  /* 0x000000010200780c */ /* 0x000ff60003f25070 */
[----:B------:R-:W-:Y:S02]  /*5870*/  @!UPT UIADD3 URZ, UPT, UPT, URZ, URZ, URZ ;  /* 0x000000fffffff290 */ /* 0x000fe4000fffe0ff */
[----:B------:R-:W-:Y:S01]  /*5880*/  @P1 VIADD R2, R89, 0x210 ;  /* 0x0000021059021836 */ /* 0x000fe20000000000 */
[----:B------:R-:W-:Y:S11]  /*5890*/  @P1 PLOP3.LUT P0, PT, P5, PT, PT, 0x80, 0x8 ;  /* 0x000000000008181c */ /* 0x000ff60002f0f070 */
[----:B------:R-:W-:Y:S02]  /*58a0*/  @!UPT UIADD3 URZ, UPT, UPT, URZ, URZ, URZ ;  /* 0x000000fffffff290 */ /* 0x000fe4000fffe0ff */
[----:B------:R-:W-:Y:S01]  /*58b0*/  @P0 VIADD R2, R64, 0xfffffff0 ;  /* 0xfffffff040020836 */ /* 0x000fe20000000000 */
[----:B------:R-:W-:Y:S06]  /*58c0*/  @!P3 BRA `(.L_x_89) ;  /* 0x00000000000cb947 */ /* 0x000fec0003800000 */
[----:B------:R-:W-:Y:S04]  /*58d0*/  SHF.L.U32 R0, R0, 0x1f, RZ ;  /* 0x0000001f00007819 */ /* 0x000fe800000006ff */
[----:B------:R-:W1:Y:S02]  /*58e0*/  SYNCS.PHASECHK.TRANS64.TRYWAIT P0, [R3+URZ+0x60], R0 ;  /* 0x00006000030075a7 */ /* 0x000e6400080011ff */
[----:B-1----:R-:W-:Y:S05]  /*58f0*/  @!P0 BRA `(.L_x_90) ;  /* 0x0000001400008947 */ /* 0x002fea0003800000 */
.L_x_89:
[----:B------:R-:W-:Y:S05]  /*5900*/  BSYNC B0 ;  /* 0x0000000000007941 */ /* 0x000fea0003800000 */
.L_x_88:
[----:B------:R2:W4:Y:S04]  /*5910*/  @P1 LDS.128 R40, [R89+0x200] ;  /* 0x0002000059281984 */ /* 0x0005280000000c00 */
[----:B------:R2:W1:Y:S02]  /*5920*/  @P1 LDS.128 R48, [R2] ;  /* 0x0000000002301984 */ /* 0x0004640000000c00 */
.L_x_87:
[----:B------:R-:W-:Y:S05]  /*5930*/  BSYNC B1 ;  /* 0x0000000000017941 */ /* 0x000fea0003800000 */
.L_x_86:
[----:B-1----:R-:W-:Y:S04]  /*5940*/  SHF.R.U32.HI R3, RZ, 0x15, R16 ;  /* 0x00000015ff037819 */ /* 0x002fe80000011610 */
[----:B------:R-:W-:Y:S01]  /*5950*/  LOP3.LUT P0, RZ, R3, 0x3, R74, 0x48, !PT ;  /* 0x0000000303ff7812 */ /* 0x000fe2000780484a */
[----:B------:R-:W-:Y:S01]  /*5960*/  @!UPT UIADD3 URZ, UPT, UPT, URZ, URZ, URZ ;  /* 0x000000fffffff290 */ /* 0x000fe2000fffe0ff */
[----:B------:R-:W-:Y:S11]  /*5970*/  @P2 BRA `(.L_x_91) ;  /* 0x0000000000082947 */ /* 0x000ff60003800000 */
[----:B------:R-:W1:Y:S02]  /*5980*/  SYNCS.PHASECHK.TRANS64.TRYWAIT P1, [R65+URZ+0xb0], R4 ;  /* 0x0000b004410075a7 */ /* 0x000e6400080211ff */
[----:B-1----:R-:W-:Y:S05]  /*5990*/  @!P1 BRA `(.L_x_92) ;  /* 0x0000001000ec9947 */ /* 0x002fea0003800000 */
.L_x_91:
[----:B------:R-:W-:Y:S05]  /*59a0*/  @!P0 BRA `(.L_x_93) ;  /* 0x0000000000408947 */ /* 0x000fea0003800000 */
[----:B------:R-:W1:Y:S01]  /*59b0*/  LDCU.64 UR8, c[0x4][0x70] ;  /* 0x01000e00ff0877ac */ /* 0x000e620008000a00 */
[----:B------:R-:W-:Y:S01]  /*59c0*/  MOV R3, 0x0 ;  /* 0x0000000000037802 */ /* 0x000fe20000000f00 */
[----:B------:R-:W-:Y:S02]  /*59d0*/  HFMA2 R12, -RZ, RZ, 0, 5.9604644775390625e-08 ;  /* 0x00000001ff0c7431 */ /* 0x000fe400000001ff */
[----:B------:R-:W-:Y:S02]  /*59e0*/  IMAD.MOV.U32 R8, RZ, RZ, 0x192 ;  /* 0x00000192ff087424 */ /* 0x000fe400078e00ff */
[----:B------:R-:W-:Y:S01]  /*59f0*/  IMAD.MOV.U32 R13, RZ, RZ, RZ ;  /* 0x000000ffff0d7224 */ /* 0x000fe200078e00ff */
[----:B------:R-:W5:Y:S01]  /*5a00*/  LDCU.64 UR6, c[0x4][0x78] ;  /* 0x01000f00ff0677ac */ /* 0x000f620008000a00 */
[----:B--2---:R-:W2:Y:S01]  /*5a10*/  LDC.64 R2, c[0x4][R3] ;  /* 0x0100000003027b82 */ /* 0x004ea20000000a00 */
[----:B------:R-:W3:Y:S01]  /*5a20*/  LDCU.64 UR4, c[0x4][0x10] ;  /* 0x01000200ff0477ac */ /* 0x000ee20008000a00 */
[----:B-1----:R-:W-:Y:S01]  /*5a30*/  MOV R5, UR9 ;  /* 0x0000000900057c02 */ /* 0x002fe20008000f00 */
[----:B------:R-:W-:Y:S01]  /*5a40*/  IMAD.U32 R4, RZ, RZ, UR8 ;  /* 0x00000008ff047e24 */ /* 0x000fe2000f8e00ff */
[----:B-----5:R-:W-:Y:S01]  /*5a50*/  MOV R7, UR7 ;  /* 0x0000000700077c02 */ /* 0x020fe20008000f00 */
[----:B------:R-:W-:Y:S01]  /*5a60*/  IMAD.U32 R6, RZ, RZ, UR6 ;  /* 0x00000006ff067e24 */ /* 0x000fe2000f8e00ff */
[----:B---3--:R-:W-:Y:S01]  /*5a70*/  MOV R11, UR5 ;  /* 0x00000005000b7c02 */ /* 0x008fe20008000f00 */
[----:B------:R-:W-:Y:S02]  /*5a80*/  IMAD.U32 R10, RZ, RZ, UR4 ;  /* 0x00000004ff0a7e24 */ /* 0x000fe4000f8e00ff */
[----:B------:R-:W-:Y:S07]  /*5a90*/  LEPC R20, `(.L_x_93) ;  /* 0x000000001014794e */ /* 0x000fee0000000000 */
[----:B--2-4-:R-:W-:Y:S05]  /*5aa0*/  CALL.ABS.NOINC R2 ;  /* 0x0000000002007343 */ /* 0x014fea0003c00000 */
.L_x_93:
[----:B------:R-:W-:Y:S01]  /*5ab0*/  ISETP.NE.AND P0, PT, R87, RZ, PT ;  /* 0x000000ff5700720c */ /* 0x000fe20003f05270 */
[----:B------:R-:W-:Y:S05]  /*5ac0*/  WARPSYNC.ALL ;  /* 0x0000000000007948 */ /* 0x000fea0003800000 */
[----:B------:R-:W-:Y:S01]  /*5ad0*/  R2UR UR4, R16 ;  /* 0x00000000100472ca */ /* 0x000fe200000e0000 */
[----:B------:R-:W-:Y:S01]  /*5ae0*/  BSSY.RECONVERGENT B0, `(.L_x_94) ;  /* 0x0000057000007945 */ /* 0x000fe20003800200 */
[----:B------:R-:W-:Y:S02]  /*5af0*/  R2UR UR5, R65 ;  /* 0x00000000410572ca */ /* 0x000fe400000e0000 */
[C---:B----4-:R-:W-:Y:S02]  /*5b00*/  SHF.L.U32 R20, R40.reuse, 0x10, RZ ;  /* 0x0000001028147819 */ /* 0x050fe400000006ff */
[----:B------:R-:W-:Y:S02]  /*5b10*/  LOP3.LUT R34, R40, 0xffff0000, RZ, 0xc0, !PT ;  /* 0xffff000028227812 */ /* 0x000fe400078ec0ff */
[----:B------:R-:W-:Y:S02]  /*5b20*/  SHF.L.U32 R21, R41, 0x10, RZ ;  /* 0x0000001029157819 */ /* 0x000fe400000006ff */
[----:B------:R-:W-:Y:S02]  /*5b30*/  ISETP.NE.AND P6, PT, R75, RZ, PT ;  /* 0x000000ff4b00720c */ /* 0x000fe40003fc5270 */
[----:B------:R-:W-:Y:S01]  /*5b40*/  LOP3.LUT R36, R41, 0xffff0000, RZ, 0xc0, !PT ;  /* 0xffff000029247812 */ /* 0x000fe200078ec0ff */
[----:B------:R-:W1:Y:S01]  /*5b50*/  LDTM.x16 R4, tmem[UR4] ;  /* 0x00000004000479ee */ /* 0x000e620008240000 */
[C---:B------:R-:W-:Y:S01]  /*5b60*/  SHF.L.U32 R37, R42.reuse, 0x10, RZ ;  /* 0x000000102a257819 */ /* 0x040fe200000006ff */
[----:B------:R-:W-:Y:S01]  /*5b70*/  NOP ;  /* 0x0000000000007918 */ /* 0x000fe20000000000 */
[----:B------:R-:W-:Y:S01]  /*5b80*/  LOP3.LUT R38, R42, 0xffff0000, RZ, 0xc0, !PT ;  /* 0xffff00002a267812 */ /* 0x000fe200078ec0ff */
[----:B------:R-:W-:Y:S01]  /*5b90*/  UIADD3 UR5, UPT, UPT, UR5, 0xd0, URZ ;  /* 0x000000d005057890 */ /* 0x000fe2000fffe0ff */
[C---:B------:R-:W-:Y:S02]  /*5ba0*/  SHF.L.U32 R39, R43.reuse, 0x10, RZ ;  /* 0x000000102b277819 */ /* 0x040fe400000006ff */
[----:B------:R-:W-:Y:S01]  /*5bb0*/  LOP3.LUT R41, R43, 0xffff0000, RZ, 0xc0, !PT ;  /* 0xffff00002b297812 */ /* 0x000fe200078ec0ff */
[----:B------:R-:W-:Y:S01]  /*5bc0*/  UPRMT UR5, UR37, 0x654, UR5 ;  /* 0x0000065425057896 */ /* 0x000fe20008000005 */
[C---:B------:R-:W-:Y:S02]  /*5bd0*/  SHF.L.U32 R40, R48.reuse, 0x10, RZ ;  /* 0x0000001030287819 */ /* 0x040fe400000006ff */
[----:B------:R-:W-:Y:S02]  /*5be0*/  LOP3.LUT R43, R48, 0xffff0000, RZ, 0xc0, !PT ;  /* 0xffff0000302b7812 */ /* 0x000fe400078ec0ff */
[----:B------:R-:W-:Y:S02]  /*5bf0*/  IADD3 R93, PT, PT, R89, 0x210, RZ ;  /* 0x00000210595d7810 */ /* 0x000fe40007ffe0ff */
[----:B------:R-:W-:Y:S02]  /*5c00*/  @P6 IADD3 R93, PT, PT, R64, -0x10, RZ ;  /* 0xfffffff0405d6810 */ /* 0x000fe40007ffe0ff */
[----:B-1----:R-:W-:Y:S01]  /*5c10*/  SYNCS.ARRIVE.TRANS64.RED.A1T0 RZ, [UR5], RZ ;  /* 0x000000ffffff79a7 */ /* 0x002fe20008100405 */
[C---:B------:R-:W-:Y:S02]  /*5c20*/  SHF.L.U32 R42, R49.reuse, 0x10, RZ ;  /* 0x00000010312a7819 */ /* 0x040fe400000006ff */
[----:B------:R-:W-:Y:S02]  /*5c30*/  LOP3.LUT R44, R49, 0xffff0000, RZ, 0xc0, !PT ;  /* 0xffff0000312c7812 */ /* 0x000fe400078ec0ff */
[----:B------:R-:W-:Y:S01]  /*5c40*/  SHF.L.U32 R45, R50, 0x10, RZ ;  /* 0x00000010322d7819 */ /* 0x000fe200000006ff */
[C---:B---3--:R-:W-:Y:S01]  /*5c50*/  FMUL R4, R32.reuse, R4 ;  /* 0x0000000420047220 */ /* 0x048fe20000400000 */
[C---:B------:R-:W-:Y:S01]  /*5c60*/  FMUL R5, R32.reuse, R5 ;  /* 0x0000000520057220 */ /* 0x040fe20000400000 */
[C---:B------:R-:W-:Y:S01]  /*5c70*/  FMUL R6, R32.reuse, R6 ;  /* 0x0000000620067220 */ /* 0x040fe20000400000 */
[C---:B------:R-:W-:Y:S01]  /*5c80*/  FMUL R7, R32.reuse, R7 ;  /* 0x0000000720077220 */ /* 0x040fe20000400000 */
[C---:B------:R-:W-:Y:S01]  /*5c90*/  FFMA R4, R35.reuse, R20, R4 ;  /* 0x0000001423047223 */ /* 0x040fe20000000004 */
[C---:B------:R-:W-:Y:S01]  /*5ca0*/  FMUL R8, R32.reuse, R8 ;  /* 0x0000000820087220 */ /* 0x040fe20000400000 */
[C---:B------:R-:W-:Y:S01]  /*5cb0*/  FFMA R5, R35.reuse, R34, R5 ;  /* 0x0000002223057223 */ /* 0x040fe20000000005 */
[C---:B------:R-:W-:Y:S01]  /*5cc0*/  FMUL R9, R32.reuse, R9 ;  /* 0x0000000920097220 */ /* 0x040fe20000400000 */
[C---:B------:R-:W-:Y:S01]  /*5cd0*/  FFMA R6, R35.reuse, R21, R6 ;  /* 0x0000001523067223 */ /* 0x040fe20000000006 */
[C---:B------:R-:W-:Y:S01]  /*5ce0*/  FMUL R0, R32.reuse, R10 ;  /* 0x0000000a20007220 */ /* 0x040fe20000400000 */
[C---:B------:R-:W-:Y:S01]  /*5cf0*/  FFMA R7, R35.reuse, R36, R7 ;  /* 0x0000002423077223 */ /* 0x040fe20000000007 */
[C---:B--2---:R-:W-:Y:S01]  /*5d00*/  FMUL R2, R32.reuse, R11 ;  /* 0x0000000b20027220 */ /* 0x044fe20000400000 */
[C---:B------:R-:W-:Y:S01]  /*5d10*/  FFMA R8, R35.reuse, R37, R8 ;  /* 0x0000002523087223 */ /* 0x040fe20000000008 */
[C---:B------:R-:W-:Y:S01]  /*5d20*/  FMUL R3, R32.reuse, R12 ;  /* 0x0000000c20037220 */ /* 0x040fe20000400000 */
[C---:B------:R-:W-:Y:S01]  /*5d30*/  FFMA R9, R35.reuse, R38, R9 ;  /* 0x0000002623097223 */ /* 0x040fe20000000009 */
[C---:B------:R-:W-:Y:S01]  /*5d40*/  FMUL R10, R32.reuse, R13 ;  /* 0x0000000d200a7220 */ /* 0x040fe20000400000 */
[C---:B------:R-:W-:Y:S01]  /*5d50*/  FFMA R0, R35.reuse, R39, R0 ;  /* 0x0000002723007223 */ /* 0x040fe20000000000 */
[C---:B------:R-:W-:Y:S01]  /*5d60*/  FMUL R11, R32.reuse, R14 ;  /* 0x0000000e200b7220 */ /* 0x040fe20000400000 */
[C---:B------:R-:W-:Y:S01]  /*5d70*/  FFMA R2, R35.reuse, R41, R2 ;  /* 0x0000002923027223 */ /* 0x040fe20000000002 */
[----:B------:R-:W-:Y:S01]  /*5d80*/  FMUL R15, R32, R15 ;  /* 0x0000000f200f7220 */ /* 0x000fe20000400000 */
[C---:B------:R-:W-:Y:S01]  /*5d90*/  FFMA R3, R35.reuse, R40, R3 ;  /* 0x0000002823037223 */ /* 0x040fe20000000003 */
[----:B------:R-:W-:Y:S01]  /*5da0*/  LOP3.LUT R46, R50, 0xffff0000, RZ, 0xc0, !PT ;  /* 0xffff0000322e7812 */ /* 0x000fe200078ec0ff */
[C---:B------:R-:W-:Y:S01]  /*5db0*/  FMUL R12, R32.reuse, R16 ;  /* 0x00000010200c7220 */ /* 0x040fe20000400000 */
[----:B------:R-:W-:Y:S01]  /*5dc0*/  FFMA R10, R35, R43, R10 ;  /* 0x0000002b230a7223 */ /* 0x000fe2000000000a */
[----:B------:R-:W-:Y:S01]  /*5dd0*/  SHF.L.U32 R47, R51, 0x10, RZ ;  /* 0x00000010332f7819 */ /* 0x000fe200000006ff */
[C---:B------:R-:W-:Y:S01]  /*5de0*/  FMUL R13, R32.reuse, R17 ;  /* 0x00000011200d7220 */ /* 0x040fe20000400000 */
[----:B------:R-:W-:Y:S01]  /*5df0*/  FFMA R11, R35, R42, R11 ;  /* 0x0000002a230b7223 */ /* 0x000fe2000000000b */
[----:B------:R-:W-:Y:S01]  /*5e00*/  LOP3.LUT R48, R51, 0xffff0000, RZ, 0xc0, !PT ;  /* 0xffff000033307812 */ /* 0x000fe200078ec0ff */
[C---:B------:R-:W-:Y:S01]  /*5e10*/  FMUL R14, R32.reuse, R18 ;  /* 0x00000012200e7220 */ /* 0x040fe20000400000 */
[----:B------:R-:W-:Y:S01]  /*5e20*/  FFMA R15, R35, R44, R15 ;  /* 0x0000002c230f7223 */ /* 0x000fe2000000000f */
[----:B------:R-:W-:Y:S01]  /*5e30*/  FMUL R19, R32, R19 ;  /* 0x0000001320137220 */ /* 0x000fe20000400000 */
[----:B------:R-:W-:Y:S01]  /*5e40*/  F2FP.BF16.F32.PACK_AB R64, R5, R4 ;  /* 0x000000040540723e */ /* 0x000fe200000010ff */
[----:B------:R-:W-:Y:S01]  /*5e50*/  FFMA R12, R35, R45, R12 ;  /* 0x0000002d230c7223 */ /* 0x000fe2000000000c */
[----:B------:R-:W-:Y:S01]  /*5e60*/  F2FP.BF16.F32.PACK_AB R65, R7, R6 ;  /* 0x000000060741723e */ /* 0x000fe200000010ff */
[----:B------:R-:W-:Y:S01]  /*5e70*/  FFMA R13, R35, R46, R13 ;  /* 0x0000002e230d7223 */ /* 0x000fe2000000000d */
[----:B------:R-:W-:Y:S01]  /*5e80*/  F2FP.BF16.F32.PACK_AB R66, R9, R8 ;  /* 0x000000080942723e */ /* 0x000fe200000010ff */
[C---:B------:R-:W-:Y:S01]  /*5e90*/  FFMA R14, R35.reuse, R47, R14 ;  /* 0x0000002f230e7223 */ /* 0x040fe2000000000e */
[----:B------:R-:W-:Y:S01]  /*5ea0*/  F2FP.BF16.F32.PACK_AB R67, R2, R0 ;  /* 0x000000000243723e */ /* 0x000fe200000010ff */
[----:B------:R-:W-:Y:S01]  /*5eb0*/  FFMA R19, R35, R48, R19 ;  /* 0x0000003023137223 */ /* 0x000fe20000000013 */
[----:B------:R-:W-:Y:S02]  /*5ec0*/  F2FP.BF16.F32.PACK_AB R76, R10, R3 ;  /* 0x000000030a4c723e */ /* 0x000fe400000010ff */
[----:B------:R-:W-:Y:S01]  /*5ed0*/  F2FP.BF16.F32.PACK_AB R77, R15, R11 ;  /* 0x0000000b0f4d723e */ /* 0x000fe200000010ff */
[----:B------:R1:W-:Y:S01]  /*5ee0*/  STS.128 [R89+0x200], R64 ;  /* 0x0002004059007388 */ /* 0x0003e20000000c00 */
[----:B------:R-:W-:Y:S02]  /*5ef0*/  F2FP.BF16.F32.PACK_AB R78, R13, R12 ;  /* 0x0000000c0d4e723e */ /* 0x000fe400000010ff */
[----:B------:R-:W-:Y:S05]  /*5f00*/  F2FP.BF16.F32.PACK_AB R79, R19, R14 ;  /* 0x0000000e134f723e */ /* 0x000fea00000010ff */
[----:B------:R1:W-:Y:S01]  /*5f10*/  STS.128 [R93], R76 ;  /* 0x0000004c5d007388 */ /* 0x0003e20000000c00 */
[----:B------:R-:W-:Y:S01]  /*5f20*/  @!PT LDS RZ, [RZ] ;  /* 0x00000000fffff984 */ /* 0x000fe20000000800 */
[----:B------:R-:W-:Y:S01]  /*5f30*/  @!PT LDS RZ, [RZ] ;  /* 0x00000000fffff984 */ /* 0x000fe20000000800 */
[----:B------:R-:W-:Y:S01]  /*5f40*/  @!PT LDS RZ, [RZ] ;  /* 0x00000000fffff984 */ /* 0x000fe20000000800 */
[----:B------:R-:W-:Y:S01]  /*5f50*/  @!PT LDS RZ, [RZ] ;  /* 0x00000000fffff984 */ /* 0x000fe20000000800 */
[----:B------:R2:W-:Y:S07]  /*5f60*/  MEMBAR.ALL.CTA ;  /* 0x0000000000007992 */ /* 0x0005ee0000008000 */
[----:B--2---:R-:W2:Y:S02]  /*5f70*/  FENCE.VIEW.ASYNC.S ;  /* 0x00000000000073c6 */ /* 0x004ea40000000000 */
[----:B--2---:R-:W-:Y:S06]  /*5f80*/  BAR.SYNC.DEFER_BLOCKING 0x1, 0x80 ;  /* 0x0042000000007b1d */ /* 0x004fec0000010000 */
[----:B------:R-:W-:Y:S05]  /*5f90*/  @P0 BRA `(.L_x_95) ;  /* 0x00000000002c0947 */ /* 0x000fea0003800000 */
[----:B------:R-:W-:Y:S01]  /*5fa0*/  R2UR UR12, R63 ;  /* 0x000000003f0c72ca */ /* 0x000fe200000e0000 */
[----:B------:R-:W-:Y:S01]  /*5fb0*/  UIADD3 UR10, UP0, UPT, UR46, 0x680, URZ ;  /* 0x000006802e0a7890 */ /* 0x000fe2000ff1e0ff */
[----:B------:R-:W-:Y:S01]  /*5fc0*/  R2UR UR9, R69 ;  /* 0x00000000450972ca */ /* 0x000fe200000e0000 */
[----:B------:R-:W-:Y:S01]  /*5fd0*/  UMOV UR7, UR36 ;  /* 0x0000002400077c82 */ /* 0x000fe20008000000 */
[----:B------:R-:W-:Y:S01]  /*5fe0*/  R2UR UR8, R91 ;  /* 0x000000005b0872ca */ /* 0x000fe200000e0000 */
[----:B------:R-:W-:Y:S08]  /*5ff0*/  UIADD3.X UR11, UPT, UPT, URZ, UR47, URZ, UP0, !UPT ;  /* 0x0000002fff0b7290 */ /* 0x000ff000087fe4ff */
[----:B------:R-:W-:Y:S02]  /*6000*/  USHF.L.U32 UR5, UR12, 0x4, URZ ;  /* 0x000000040c057899 */ /* 0x000fe400080006ff */
[----:B------:R-:W-:Y:S02]  /*6010*/  USHF.L.U32 UR6, UR9, 0x7, URZ ;  /* 0x0000000709067899 */ /* 0x000fe400080006ff */
[----:B------:R-:W-:Y:S09]  /*6020*/  UIADD3 UR4, UPT, UPT, UR42, 0x200, UR8 ;  /* 0x000002002a047890 */ /* 0x000ff2000fffe008 */
[----:B------:R2:W-:Y:S02]  /*6030*/  UTMASTG.3D [UR4], [UR10] ;  /* 0x000000040a0073b5 */ /* 0x0005e40008010000 */
[----:B--2---:R0:W-:Y:S02]  /*6040*/  UTMACMDFLUSH ;  /* 0x00000000000079b7 */ /* 0x0041e40000000000 */
.L_x_95:
[----:B------:R-:W-:Y:S05]  /*6050*/  BSYNC.RECONVERGENT B0 ;  /* 0x0000000000007941 */ /* 0x000fea0003800200 */
.L_x_94:
[----:B------:R-:W-:Y:S04]  /*6060*/  BSSY.RECONVERGENT B0, `(.L_x_96) ;  /* 0x0000003000007945 */ /* 0x000fe80003800200 */
[----:B------:R-:W-:Y:S05]  /*6070*/  @P0 BRA `(.L_x_97) ;  /* 0x0000000000040947 */ /* 0x000fea0003800000 */
[----:B------:R-:W-:Y:S04]  /*6080*/  DEPBAR.LE SB0, 0x0 ;  /* 0x000080000000791a */ /* 0x000fe80000000000 */
.L_x_97:
[----:B------:R-:W-:Y:S05]  /*6090*/  BSYNC.RECONVERGENT B0 ;  /* 0x0000000000007941 */ /* 0x000fea0003800200 */
.L_x_96:
[----:B------:R-:W-:Y:S01]  /*60a0*/  BAR.SYNC.DEFER_BLOCKING 0x1, 0x80 ;  /* 0x0042000000007b1d */ /* 0x000fe20000010000 */
[----:B------:R-:W-:Y:S01]  /*60b0*/  UIADD3 UR43, UPT, UPT, UR43, 0x1, URZ ;  /* 0x000000012b2b7890 */ /* 0x000fe2000fffe0ff */
[----:B------:R-:W-:Y:S02]  /*60c0*/  IADD3 R0, PT, PT, R30, 0x1, RZ ;  /* 0x000000011e007810 */ /* 0x000fe40007ffe0ff */
[----:B------:R-:W-:Y:S01]  /*60d0*/  IADD3 R82, PT, PT, R82, 0x1, RZ ;  /* 0x0000000152527810 */ /* 0x000fe20007ffe0ff */
[----:B------:R-:W-:Y:S09]  /*60e0*/  UISETP.NE.AND UP0, UPT, UR43, URZ, UPT ;  /* 0x000000ff2b00728c */ /* 0x000ff2000bf05270 */
[----:B------:R-:W-:Y:S05]  /*60f0*/  BRA.U !UP0, `(.L_x_98) ;  /* 0x0000000108287547 */ /* 0x000fea000b800000 */
[----:B------:R-:W-:Y:S01]  /*6100*/  ISETP.NE.AND P0, PT, R92, RZ, PT ;  /* 0x000000ff5c00720c */ /* 0x000fe20003f05270 */
[----:B------:R-:W-:Y:S11]  /*6110*/  IMAD.U32 R2, RZ, RZ, UR37 ;  /* 0x00000025ff027e24 */ /* 0x000ff6000f8e00ff */
[----:B------:R-:W-:Y:S01]  /*6120*/  @!UPT UIADD3 URZ, UPT, UPT, URZ, URZ, URZ ;  /* 0x000000fffffff290 */ /* 0x000fe2000fffe0ff */
[C---:B------:R-:W-:Y:S01]  /*6130*/  @P0 LEA R3, R81.reuse, UR42, 0x3 ;  /* 0x0000002a51030c11 */ /* 0x040fe2000f8e18ff */
[----:B------:R-:W-:Y:S04]  /*6140*/  VIADD R81, R81, 0x1 ;  /* 0x0000000151517836 */ /* 0x000fe80000000000 */
[----:B------:R-:W-:Y:S05]  /*6150*/  @P0 VIADD R3, R3, 0x70 ;  /* 0x0000007003030836 */ /* 0x000fea0000000000 */
[----:B------:R-:W-:Y:S04]  /*6160*/  @P0 PRMT R2, R2, 0x654, R3 ;  /* 0x0000065402020816 */ /* 0x000fe80000000003 */
[----:B------:R2:W-:Y:S01]  /*6170*/  @P0 SYNCS.ARRIVE.TRANS64.RED.A1T0 RZ, [R2+URZ], RZ ;  /* 0x000000ff02ff09a7 */ /* 0x0005e200081004ff */
[C---:B------:R-:W-:Y:S04]  /*6180*/  ISETP.NE.AND P0, PT, R81.reuse, 0x2, PT ;  /* 0x000000025100780c */ /* 0x040fe80003f05270 */
[----:B------:R-:W-:Y:S09]  /*6190*/  SEL R81, R81, RZ, P0 ;  /* 0x000000ff51517207 */ /* 0x000ff20000000000 */
.L_x_98:
[----:B------:R-:W-:Y:S01]  /*61a0*/  ISETP.NE.AND P3, PT, R88, RZ, PT ;  /* 0x000000ff5800720c */ /* 0x000fe20003f65270 */
[----:B------:R-:W-:Y:S01]  /*61b0*/  IMAD.IADD R63, R29, 0x1, R62 ;  /* 0x000000011d3f7824 */ /* 0x000fe200078e023e */
[----:B------:R-:W-:Y:S01]  /*61c0*/  ISETP.NE.AND P0, PT, R90, 0x2, PT ;  /* 0x000000025a00780c */ /* 0x000fe20003f05270 */
[----:B------:R-:W-:Y:S01]  /*61d0*/  IMAD.IADD R69, R31, 0x1, R68 ;  /* 0x000000011f457824 */ /* 0x000fe200078e0244 */
[----:B------:R-:W-:Y:S02]  /*61e0*/  ISETP.NE.AND P1, PT, R0, 0x4, PT ;  /* 0x000000040000780c */ /* 0x000fe40003f25270 */
[----:B------:R-:W-:Y:S02]  /*61f0*/  ISETP.NE.AND P2, PT, R82, 0x2, PT ;  /* 0x000000025200780c */ /* 0x000fe40003f45270 */
[----:B------:R-:W-:Y:S02]  /*6200*/  SEL R4, RZ, 0x1, P0 ;  /* 0x00000001ff047807 */ /* 0x000fe40000000000 */
[----:B------:R-:W-:Y:S02]  /*6210*/  SEL R3, RZ, 0x1, P1 ;  /* 0x00000001ff037807 */ /* 0x000fe40000800000 */
[----:B--2---:R-:W-:Y:S02]  /*6220*/  SEL R2, RZ, 0x1, P2 ;  /* 0x00000001ff027807 */ /* 0x004fe40001000000 */
[----:B------:R-:W-:Y:S02]  /*6230*/  @P3 R2UR UR36, R80 ;  /* 0x00000000502432ca */ /* 0x000fe400000e0000 */
[----:B------:R-:W-:Y:S02]  /*6240*/  LOP3.LUT R83, R83, R4, RZ, 0x3c, !PT ;  /* 0x0000000453537212 */ /* 0x000fe400078e3cff */
[----:B------:R-:W-:Y:S02]  /*6250*/  LOP3.LUT R84, R84, R3, RZ, 0x3c, !PT ;  /* 0x0000000354547212 */ /* 0x000fe400078e3cff */
[----:B------:R-:W-:Y:S02]  /*6260*/  LOP3.LUT R85, R85, R2, RZ, 0x3c, !PT ;  /* 0x0000000255557212 */ /* 0x000fe400078e3cff */
[----:B------:R-:W-:Y:S02]  /*6270*/  SEL R90, R90, RZ, P0 ;  /* 0x000000ff5a5a7207 */ /* 0x000fe40000000000 */
[----:B------:R-:W-:Y:S02]  /*6280*/  SEL R30, R0, RZ, P1 ;  /* 0x000000ff001e7207 */ /* 0x000fe40000800000 */
[----:B------:R-:W-:Y:S01]  /*6290*/  SEL R82, R82, RZ, P2 ;  /* 0x000000ff52527207 */ /* 0x000fe20001000000 */
[----:B------:R-:W-:Y:S06]  /*62a0*/  @P3 BRA `(.L_x_99) ;  /* 0xffffffe800743947 */ /* 0x000fec000383ffff */
[----:B------:R-:W-:-:S09]  /*62b0*/  UISETP.NE.AND UP0, UPT, UR45, URZ, UPT ;  /* 0x000000ff2d00728c */ /* 0x000fd2000bf05270 */
[----:B------:R-:W-:Y:S05]  /*62c0*/  BRA.U !UP0, `(.L_x_100) ;  /* 0x0000000108487547 */ /* 0x000fea000b800000 */
[----:B------:R-:W2:Y:S02]  /*62d0*/  LDCU.64 UR4, c[0x0][0x890] ;  /* 0x00011200ff0477ac */ /* 0x000ea40008000a00 */
[----:B--2---:R-:W-:-:S04]  /*62e0*/  UISETP.NE.U32.AND UP0, UPT, UR4, URZ, UPT ;  /* 0x000000ff0400728c */ /* 0x004fc8000bf05070 */
[----:B------:R-:W-:-:S09]  /*62f0*/  UISETP.NE.AND.EX UP0, UPT, UR5, URZ, UPT, UP0 ;  /* 0x000000ff0500728c */ /* 0x000fd2000bf05300 */
[----:B------:R-:W-:Y:S05]  /*6300*/  BRA.U UP0, `(.L_x_101) ;  /* 0x00000001000c7547 */ /* 0x000fea000b800000 */
[----:B------:R-:W-:-:S13]  /*6310*/  FSETP.NEU.AND P0, PT, R35, RZ, PT ;  /* 0x000000ff2300720b */ /* 0x000fda0003f0d000 */
[----:B------:R-:W-:Y:S05]  /*6320*/  @!P0 EXIT ;  /* 0x000000000000894d */ /* 0x000fea0003800000 */
[----:B------:R-:W-:Y:S05]  /*6330*/  BRA `(.L_x_100) ;  /* 0x00000000002c7947 */ /* 0x000fea0003800000 */
.L_x_101:
[----:B------:R-:W-:Y:S01]  /*6340*/  LOP3.LUT P0, RZ, R70, 0xff, RZ, 0xc0, !PT ;  /* 0x000000ff46ff7812 */ /* 0x000fe2000780c0ff */
[----:B------:R-:W-:-:S12]  /*6350*/  BSSY.RECONVERGENT B0, `(.L_x_100) ;  /* 0x0000009000007945 */ /* 0x000fd80003800200 */
[----:B------:R-:W-:Y:S05]  /*6360*/  @P0 BRA `(.L_x_102) ;  /* 0x0000000000140947 */ /* 0x000fea0003800000 */
[----:B------:R-:W2:Y:S02]  /*6370*/  LDCU.64 UR4, c[0x0][0x888] ;  /* 0x00011100ff0477ac */ /* 0x000ea40008000a00 */
[----:B--2---:R-:W-:-:S04]  /*6380*/  ISETP.NE.U32.AND P0, PT, RZ, UR4, PT ;  /* 0x00000004ff007c0c */ /* 0x004fc8000bf05070 */
[----:B------:R-:W-:-:S13]  /*6390*/  ISETP.NE.AND.EX P0, PT, RZ, UR5, PT, P0 ;  /* 0x00000005ff007c0c */ /* 0x000fda000bf05300 */
[----:B------:R-:W-:Y:S05]  /*63a0*/  @!P0 EXIT ;  /* 0x000000000000894d */ /* 0x000fea0003800000 */
[----:B------:R-:W-:Y:S05]  /*63b0*/  BRA `(.L_x_103) ;  /* 0x0000000000087947 */ /* 0x000fea0003800000 */
.L_x_102:
[----:B------:R-:W-:-:S13]  /*63c0*/  FSETP.NEU.AND P0, PT, R35, RZ, PT ;  /* 0x000000ff2300720b */ /* 0x000fda0003f0d000 */
[----:B------:R-:W-:Y:S05]  /*63d0*/  @!P0 EXIT ;  /* 0x000000000000894d */ /* 0x000fea0003800000 */
.L_x_103:
[----:B------:R-:W-:Y:S05]  /*63e0*/  BSYNC.RECONVERGENT B0 ;  /* 0x0000000000007941 */ /* 0x000fea0003800200 */
.L_x_100:
[----:B------:R-:W-:-:S04]  /*63f0*/  DEPBAR.LE SB0, 0x0 ;  /* 0x000080000000791a */ /* 0x000fc80000000000 */
[----:B------:R-:W-:Y:S05]  /*6400*/  EXIT ;  /* 0x000000000000794d */ /* 0x000fea0003800000 */
.L_x_19:
[----:B--2---:R2:W1:Y:S02]  /*6410*/  SYNCS.PHASECHK.TRANS64.TRYWAIT P0, [R3+URZ+0x100], R2 ;  /* 0x00010002030075a7 */ /* 0x00446400080011ff */
[----:B-1----:R-:W-:Y:S05]  /*6420*/  @!P0 NANOSLEEP.SYNCS 0x989680 ;  /* 0x009896800000895d */ /* 0x002fea0003900000 */
[----:B------:R-:W1:Y:S02]  /*6430*/  @!P0 SYNCS.PHASECHK.TRANS64 P0, [R3+URZ+0x100], R2 ;  /* 0x00010002030085a7 */ /* 0x000e6400080010ff */
[----:B-1----:R-:W-:Y:S05]  /*6440*/  @!P0 BRA `(.L_x_19) ;  /* 0xfffffffc00f08947 */ /* 0x002fea000383ffff */
[----:B------:R-:W-:Y:S05]  /*6450*/  BRA `(.L_x_104) ;  /* 0xffffffb000647947 */ /* 0x000fea000383ffff */
.L_x_22:
[----:B-1----:R-:W-:-:S07]  /*6460*/  MOV R2, UR33 ;  /* 0x0000002100027c02 */ /* 0x002fce0008000f00 */
.L_x_105:
[----:B-1----:R1:W2:Y:S02]  /*6470*/  SYNCS.PHASECHK.TRANS64.TRYWAIT P0, [R2+URZ+0x30], R5 ;  /* 0x00003005020075a7 */ /* 0x0022a400080011ff */
[----:B--2---:R-:W-:Y:S05]  /*6480*/  @!P0 NANOSLEEP.SYNCS 0x989680 ;  /* 0x009896800000895d */ /* 0x004fea0003900000 */
[----:B------:R-:W2:Y:S02]  /*6490*/  @!P0 SYNCS.PHASECHK.TRANS64 P0, [R2+URZ+0x30], R5 ;  /* 0x00003005020085a7 */ /* 0x000ea400080010ff */
[----:B--2---:R-:W-:Y:S05]  /*64a0*/  @!P0 BRA `(.L_x_105) ;  /* 0xfffffffc00f08947 */ /* 0x004fea000383ffff */
[----:B------:R-:W-:Y:S05]  /*64b0*/  BRA `(.L_x_21) ;  /* 0xffffffb000b47947 */ /* 0x000fea000383ffff */
.L_x_28:
[----:B-1----:R-:W-:-:S07]  /*64c0*/  MOV R2, UR33 ;  /* 0x0000002100027c02 */ /* 0x002fce0008000f00 */
.L_x_106:
[----:B-1----:R1:W2:Y:S02]  /*64d0*/  SYNCS.PHASECHK.TRANS64.TRYWAIT P0, [R2+URZ+0x30], R5 ;  /* 0x00003005020075a7 */ /* 0x0022a400080011ff */
[----:B--2---:R-:W-:Y:S05]  /*64e0*/  @!P0 NANOSLEEP.SYNCS 0x989680 ;  /* 0x009896800000895d */ /* 0x004fea0003900000 */
[----:B------:R-:W2:Y:S02]  /*64f0*/  @!P0 SYNCS.PHASECHK.TRANS64 P0, [R2+URZ+0x30], R5 ;  /* 0x00003005020085a7 */ /* 0x000ea400080010ff */
[----:B--2---:R-:W-:Y:S05]  /*6500*/  @!P0 BRA `(.L_x_106) ;  /* 0xfffffffc00f08947 */ /* 0x004fea000383ffff */
[----:B------:R-:W-:Y:S05]  /*6510*/  BRA `(.L_x_27) ;  /* 0xffffffb4008c7947 */ /* 0x000fea000383ffff */
.L_x_32:
[----:B-1----:R1:W2:Y:S02]  /*6520*/  SYNCS.PHASECHK.TRANS64.TRYWAIT P0, [R2+URZ+0x90], R3 ;  /* 0x00009003020075a7 */ /* 0x0022a400080011ff */
[----:B--2---:R-:W-:Y:S05]  /*6530*/  @!P0 NANOSLEEP.SYNCS 0x989680 ;  /* 0x009896800000895d */ /* 0x004fea0003900000 */
[----:B------:R-:W2:Y:S02]  /*6540*/  @!P0 SYNCS.PHASECHK.TRANS64 P0, [R2+URZ+0x90], R3 ;  /* 0x00009003020085a7 */ /* 0x000ea400080010ff */
[----:B--2---:R-:W-:Y:S05]  /*6550*/  @!P0 BRA `(.L_x_32) ;  /* 0xfffffffc00f08947 */ /* 0x004fea000383ffff */
[----:B------:R-:W-:Y:S05]  /*6560*/  BRA `(.L_x_107) ;  /* 0xffffffb800447947 */ /* 0x000fea000383ffff */
.L_x_36:
[----:B----4-:R-:W-:-:S07]  /*6570*/  MOV R0, UR5 ;  /* 0x0000000500007c02 */ /* 0x010fce0008000f00 */
.L_x_108:
[----:B-1----:R1:W2:Y:S02]  /*6580*/  SYNCS.PHASECHK.TRANS64.TRYWAIT P0, [R0+URZ], R3 ;  /* 0x00000003000075a7 */ /* 0x0022a400080011ff */
[----:B--2---:R-:W-:Y:S05]  /*6590*/  @!P0 NANOSLEEP.SYNCS 0x989680 ;  /* 0x009896800000895d */ /* 0x004fea0003900000 */
[----:B------:R-:W2:Y:S02]  /*65a0*/  @!P0 SYNCS.PHASECHK.TRANS64 P0, [R0+URZ], R3 ;  /* 0x00000003000085a7 */ /* 0x000ea400080010ff */
[----:B--2---:R-:W-:Y:S05]  /*65b0*/  @!P0 BRA `(.L_x_108) ;  /* 0xfffffffc00f08947 */ /* 0x004fea000383ffff */
[----:B------:R-:W-:Y:S05]  /*65c0*/  BRA `(.L_x_109) ;  /* 0xffffffbc00b47947 */ /* 0x000fea000383ffff */
.L_x_37:
[----:B----4-:R-:W-:-:S07]  /*65d0*/  MOV R0, UR5 ;  /* 0x0000000500007c02 */ /* 0x010fce0008000f00 */
.L_x_110:
[----:B-1----:R1:W2:Y:S02]  /*65e0*/  SYNCS.PHASECHK.TRANS64.TRYWAIT P0, [R0+URZ], R3 ;  /* 0x00000003000075a7 */ /* 0x0022a400080011ff */
[----:B--2---:R-:W-:Y:S05]  /*65f0*/  @!P0 NANOSLEEP.SYNCS 0x989680 ;  /* 0x009896800000895d */ /* 0x004fea0003900000 */
[----:B------:R-:W2:Y:S02]  /*6600*/  @!P0 SYNCS.PHASECHK.TRANS64 P0, [R0+URZ], R3 ;  /* 0x00000003000085a7 */ /* 0x000ea400080010ff */
[----:B--2---:R-:W-:Y:S05]  /*6610*/  @!P0 BRA `(.L_x_110) ;  /* 0xfffffffc00f08947 */ /* 0x004fea000383ffff */
[----:B------:R-:W-:Y:S05]  /*6620*/  BRA `(.L_x_111) ;  /* 0xffffffbc00c07947 */ /* 0x000fea000383ffff */
.L_x_38:
[----:B----4-:R-:W-:-:S07]  /*6630*/  MOV R0, UR5 ;  /* 0x0000000500007c02 */ /* 0x010fce0008000f00 */
.L_x_112:
[----:B-1----:R1:W2:Y:S02]  /*6640*/  SYNCS.PHASECHK.TRANS64.TRYWAIT P0, [R0+URZ], R3 ;  /* 0x00000003000075a7 */ /* 0x0022a400080011ff */
[----:B--2---:R-:W-:Y:S05]  /*6650*/  @!P0 NANOSLEEP.SYNCS 0x989680 ;  /* 0x009896800000895d */ /* 0x004fea0003900000 */
[----:B------:R-:W2:Y:S02]  /*6660*/  @!P0 SYNCS.PHASECHK.TRANS64 P0, [R0+URZ], R3 ;  /* 0x00000003000085a7 */ /* 0x000ea400080010ff */
[----:B--2---:R-:W-:Y:S05]  /*6670*/  @!P0 BRA `(.L_x_112) ;  /* 0xfffffffc00f08947 */ /* 0x004fea000383ffff */
[----:B------:R-:W-:Y:S05]  /*6680*/  BRA `(.L_x_113) ;  /* 0xffffffbc00cc7947 */ /* 0x000fea000383ffff */
.L_x_39:
[----:B----4-:R-:W-:-:S07]  /*6690*/  MOV R0, UR5 ;  /* 0x0000000500007c02 */ /* 0x010fce0008000f00 */
.L_x_114:
[----:B-1----:R1:W2:Y:S02]  /*66a0*/  SYNCS.PHASECHK.TRANS64.TRYWAIT P0, [R0+URZ], R3 ;  /* 0x00000003000075a7 */ /* 0x0022a400080011ff */
[----:B--2---:R-:W-:Y:S05]  /*66b0*/  @!P0 NANOSLEEP.SYNCS 0x989680 ;  /* 0x009896800000895d */ /* 0x004fea0003900000 */
[----:B------:R-:W2:Y:S02]  /*66c0*/  @!P0 SYNCS.PHASECHK.TRANS64 P0, [R0+URZ], R3 ;  /* 0x00000003000085a7 */ /* 0x000ea400080010ff */
[----:B--2---:R-:W-:Y:S05]  /*66d0*/  @!P0 BRA `(.L_x_114) ;  /* 0xfffffffc00f08947 */ /* 0x004fea000383ffff */
[----:B------:R-:W-:Y:S05]  /*66e0*/  BRA `(.L_x_115) ;  /* 0xffffffbc00d87947 */ /* 0x000fea000383ffff */
.L_x_40:
[----:B----4-:R-:W-:-:S07]  /*66f0*/  MOV R0, UR5 ;  /* 0x0000000500007c02 */ /* 0x010fce0008000f00 */
.L_x_116:
[----:B-1----:R1:W2:Y:S02]  /*6700*/  SYNCS.PHASECHK.TRANS64.TRYWAIT P0, [R0+URZ], R3 ;  /* 0x00000003000075a7 */ /* 0x0022a400080011ff */
[----:B--2---:R-:W-:Y:S05]  /*6710*/  @!P0 NANOSLEEP.SYNCS 0x989680 ;  /* 0x009896800000895d */ /* 0x004fea0003900000 */
[----:B------:R-:W2:Y:S02]  /*6720*/  @!P0 SYNCS.PHASECHK.TRANS64 P0, [R0+URZ], R3 ;  /* 0x00000003000085a7 */ /* 0x000ea400080010ff */
[----:B--2---:R-:W-:Y:S05]  /*6730*/  @!P0 BRA `(.L_x_116) ;  /* 0xfffffffc00f08947 */ /* 0x004fea000383ffff */
[----:B------:R-:W-:Y:S05]  /*6740*/  BRA `(.L_x_117) ;  /* 0xffffffbc00e47947 */ /* 0x000fea000383ffff */
.L_x_43:
[----:B-1----:R1:W2:Y:S02]  /*6750*/  SYNCS.PHASECHK.TRANS64.TRYWAIT P0, [R0+URZ+0xf0], R5 ;  /* 0x0000f005000075a7 */ /* 0x0022a400080011ff */
[----:B--2---:R-:W-:Y:S05]  /*6760*/  @!P0 NANOSLEEP.SYNCS 0x989680 ;  /* 0x009896800000895d */ /* 0x004fea0003900000 */
[----:B------:R-:W2:Y:S02]  /*6770*/  @!P0 SYNCS.PHASECHK.TRANS64 P0, [R0+URZ+0xf0], R5 ;  /* 0x0000f005000085a7 */ /* 0x000ea400080010ff */
[----:B--2---:R-:W-:Y:S05]  /*6780*/  @!P0 BRA `(.L_x_43) ;  /* 0xfffffffc00f08947 */ /* 0x004fea000383ffff */
[----:B------:R-:W-:Y:S05]  /*6790*/  BRA `(.L_x_118) ;  /* 0xffffffc000407947 */ /* 0x000fea000383ffff */
.L_x_44:
[----:B------:R-:W-:-:S07]  /*67a0*/  MOV R0, UR5 ;  /* 0x0000000500007c02 */ /* 0x000fce0008000f00 */
.L_x_119:
[----:B-1----:R1:W2:Y:S02]  /*67b0*/  SYNCS.PHASECHK.TRANS64.TRYWAIT P0, [R0+URZ+0xa0], R5 ;  /* 0x0000a005000075a7 */ /* 0x0022a400080011ff */
[----:B--2---:R-:W-:Y:S05]  /*67c0*/  @!P0 NANOSLEEP.SYNCS 0x989680 ;  /* 0x009896800000895d */ /* 0x004fea0003900000 */
[----:B------:R-:W2:Y:S02]  /*67d0*/  @!P0 SYNCS.PHASECHK.TRANS64 P0, [R0+URZ+0xa0], R5 ;  /* 0x0000a005000085a7 */ /* 0x000ea400080010ff */
[----:B--2---:R-:W-:Y:S05]  /*67e0*/  @!P0 BRA `(.L_x_119) ;  /* 0xfffffffc00f08947 */ /* 0x004fea000383ffff */
[----:B------:R-:W-:Y:S05]  /*67f0*/  BRA `(.L_x_120) ;  /* 0xffffffc000507947 */ /* 0x000fea000383ffff */
.L_x_45:
[----:B-1----:R1:W2:Y:S02]  /*6800*/  SYNCS.PHASECHK.TRANS64.TRYWAIT P1, [R0+URZ+0x90], R5 ;  /* 0x00009005000075a7 */ /* 0x0022a400080211ff */
[----:B--2---:R-:W-:Y:S05]  /*6810*/  @!P1 NANOSLEEP.SYNCS 0x989680 ;  /* 0x009896800000995d */ /* 0x004fea0003900000 */
[----:B------:R-:W2:Y:S02]  /*6820*/  @!P1 SYNCS.PHASECHK.TRANS64 P1, [R0+URZ+0x90], R5 ;  /* 0x00009005000095a7 */ /* 0x000ea400080210ff */
[----:B--2---:R-:W-:Y:S05]  /*6830*/  @!P1 BRA `(.L_x_45) ;  /* 0xfffffffc00f09947 */ /* 0x004fea000383ffff */
[----:B------:R-:W-:Y:S05]  /*6840*/  BRA `(.L_x_121) ;  /* 0xffffffc000807947 */ /* 0x000fea000383ffff */
.L_x_48:
[----:B------:R-:W-:-:S07]  /*6850*/  MOV R0, UR5 ;  /* 0x0000000500007c02 */ /* 0x000fce0008000f00 */
.L_x_122:
[----:B-1----:R1:W2:Y:S02]  /*6860*/  SYNCS.PHASECHK.TRANS64.TRYWAIT P0, [R0+URZ+0xa0], R3 ;  /* 0x0000a003000075a7 */ /* 0x0022a400080011ff */
[----:B--2---:R-:W-:Y:S05]  /*6870*/  @!P0 NANOSLEEP.SYNCS 0x989680 ;  /* 0x009896800000895d */ /* 0x004fea0003900000 */
[----:B------:R-:W2:Y:S02]  /*6880*/  @!P0 SYNCS.PHASECHK.TRANS64 P0, [R0+URZ+0xa0], R3 ;  /* 0x0000a003000085a7 */ /* 0x000ea400080010ff */
[----:B--2---:R-:W-:Y:S05]  /*6890*/  @!P0 BRA `(.L_x_122) ;  /* 0xfffffffc00f08947 */ /* 0x004fea000383ffff */
[----:B------:R-:W-:Y:S05]  /*68a0*/  BRA `(.L_x_47) ;  /* 0xffffffc000d47947 */ /* 0x000fea000383ffff */
.L_x_55:
[----:B-1----:R1:W2:Y:S02]  /*68b0*/  SYNCS.PHASECHK.TRANS64.TRYWAIT P1, [R0+URZ+0x90], R5 ;  /* 0x00009005000075a7 */ /* 0x0022a400080211ff */
[----:B--2---:R-:W-:Y:S05]  /*68c0*/  @!P1 NANOSLEEP.SYNCS 0x989680 ;  /* 0x009896800000995d */ /* 0x004fea0003900000 */
[----:B------:R-:W2:Y:S02]  /*68d0*/  @!P1 SYNCS.PHASECHK.TRANS64 P1, [R0+URZ+0x90], R5 ;  /* 0x00009005000095a7 */ /* 0x000ea400080210ff */
[----:B--2---:R-:W-:Y:S05]  /*68e0*/  @!P1 BRA `(.L_x_55) ;  /* 0xfffffffc00f09947 */ /* 0x004fea000383ffff */
[----:B------:R-:W-:Y:S05]  /*68f0*/  BRA `(.L_x_123) ;  /* 0xffffffc800647947 */ /* 0x000fea000383ffff */
.L_x_56:
[----:B------:R-:W-:-:S07]  /*6900*/  MOV R3, UR6 ;  /* 0x0000000600037c02 */ /* 0x000fce0008000f00 */
.L_x_124:
[----:B-1----:R1:W2:Y:S02]  /*6910*/  SYNCS.PHASECHK.TRANS64.TRYWAIT P0, [R3+URZ+0xd0], R0 ;  /* 0x0000d000030075a7 */ /* 0x0022a400080011ff */
[----:B--2---:R-:W-:Y:S05]  /*6920*/  @!P0 NANOSLEEP.SYNCS 0x989680 ;  /* 0x009896800000895d */ /* 0x004fea0003900000 */
[----:B------:R-:W2:Y:S02]  /*6930*/  @!P0 SYNCS.PHASECHK.TRANS64 P0, [R3+URZ+0xd0], R0 ;  /* 0x0000d000030085a7 */ /* 0x000ea400080010ff */
[----:B--2---:R-:W-:Y:S05]  /*6940*/  @!P0 BRA `(.L_x_124) ;  /* 0xfffffffc00f08947 */ /* 0x004fea000383ffff */
[----:B------:R-:W-:Y:S05]  /*6950*/  BRA `(.L_x_125) ;  /* 0xffffffc8009c7947 */ /* 0x000fea000383ffff */
.L_x_59:
[----:B------:R-:W-:Y:S07]  /*6960*/  MOV R0, UR11 ;  /* 0x0000000b00007c02 */ /* 0x000fee0008000f00 */
.L_x_126:
[----:B-1----:R1:W2:Y:S02]  /*6970*/  SYNCS.PHASECHK.TRANS64.TRYWAIT P0, [R0+URZ], R3 ;  /* 0x00000003000075a7 */ /* 0x0022a400080011ff */
[----:B--2---:R-:W-:Y:S05]  /*6980*/  @!P0 NANOSLEEP.SYNCS 0x989680 ;  /* 0x009896800000895d */ /* 0x004fea0003900000 */
[----:B------:R-:W2:Y:S02]  /*6990*/  @!P0 SYNCS.PHASECHK.TRANS64 P0, [R0+URZ], R3 ;  /* 0x00000003000085a7 */ /* 0x000ea400080010ff */
[----:B--2---:R-:W-:Y:S05]  /*69a0*/  @!P0 BRA `(.L_x_126) ;  /* 0xfffffffc00f08947 */ /* 0x004fea000383ffff */
[----:B------:R-:W-:Y:S05]  /*69b0*/  BRA `(.L_x_58) ;  /* 0xffffffc800b87947 */ /* 0x000fea000383ffff */
.L_x_62:
[----:B------:R-:W-:-:S07]  /*69c0*/  MOV R0, UR6 ;  /* 0x0000000600007c02 */ /* 0x000fce0008000f00 */
.L_x_127:
[----:B--2---:R2:W4:Y:S02]  /*69d0*/  SYNCS.PHASECHK.TRANS64.TRYWAIT P0, [R0+URZ], R3 ;  /* 0x00000003000075a7 */ /* 0x00452400080011ff */
[----:B----4-:R-:W-:Y:S05]  /*69e0*/  @!P0 NANOSLEEP.SYNCS 0x989680 ;  /* 0x009896800000895d */ /* 0x010fea0003900000 */
[----:B------:R-:W4:Y:S02]  /*69f0*/  @!P0 SYNCS.PHASECHK.TRANS64 P0, [R0+URZ], R3 ;  /* 0x00000003000085a7 */ /* 0x000f2400080010ff */
[----:B----4-:R-:W-:Y:S05]  /*6a00*/  @!P0 BRA `(.L_x_127) ;  /* 0xfffffffc00f08947 */ /* 0x010fea000383ffff */
[----:B------:R-:W-:Y:S05]  /*6a10*/  BRA `(.L_x_128) ;  /* 0xffffffcc00e47947 */ /* 0x000fea000383ffff */
.L_x_63:
[----:B------:R-:W-:-:S07]  /*6a20*/  MOV R0, UR6 ;  /* 0x0000000600007c02 */ /* 0x000fce0008000f00 */
.L_x_129:
[----:B-1----:R1:W2:Y:S02]  /*6a30*/  SYNCS.PHASECHK.TRANS64.TRYWAIT P0, [R0+URZ], R3 ;  /* 0x00000003000075a7 */ /* 0x0022a400080011ff */
[----:B--2---:R-:W-:Y:S05]  /*6a40*/  @!P0 NANOSLEEP.SYNCS 0x989680 ;  /* 0x009896800000895d */ /* 0x004fea0003900000 */
[----:B------:R-:W2:Y:S02]  /*6a50*/  @!P0 SYNCS.PHASECHK.TRANS64 P0, [R0+URZ], R3 ;  /* 0x00000003000085a7 */ /* 0x000ea400080010ff */
[----:B--2---:R-:W-:Y:S05]  /*6a60*/  @!P0 BRA `(.L_x_129) ;  /* 0xfffffffc00f08947 */ /* 0x004fea000383ffff */
[----:B------:R-:W-:Y:S05]  /*6a70*/  BRA `(.L_x_130) ;  /* 0xffffffcc00f07947 */ /* 0x000fea000383ffff */
.L_x_64:
[----:B------:R-:W-:-:S07]  /*6a80*/  MOV R0, UR6 ;  /* 0x0000000600007c02 */ /* 0x000fce0008000f00 */
.L_x_131:
[----:B-1----:R1:W2:Y:S02]  /*6a90*/  SYNCS.PHASECHK.TRANS64.TRYWAIT P0, [R0+URZ], R3 ;  /* 0x00000003000075a7 */ /* 0x0022a400080011ff */
[----:B--2---:R-:W-:Y:S05]  /*6aa0*/  @!P0 NANOSLEEP.SYNCS 0x989680 ;  /* 0x009896800000895d */ /* 0x004fea0003900000 */
[----:B------:R-:W2:Y:S02]  /*6ab0*/  @!P0 SYNCS.PHASECHK.TRANS64 P0, [R0+URZ], R3 ;  /* 0x00000003000085a7 */ /* 0x000ea400080010ff */
[----:B--2---:R-:W-:Y:S05]  /*6ac0*/  @!P0 BRA `(.L_x_131) ;  /* 0xfffffffc00f08947 */ /* 0x004fea000383ffff */
[----:B------:R-:W-:Y:S05]  /*6ad0*/  BRA `(.L_x_132) ;  /* 0xffffffcc00fc7947 */ /* 0x000fea000383ffff */
.L_x_65:
[----:B------:R-:W-:-:S07]  /*6ae0*/  MOV R0, UR7 ;  /* 0x0000000700007c02 */ /* 0x000fce0008000f00 */
.L_x_133:
[----:B-1----:R1:W2:Y:S02]  /*6af0*/  SYNCS.PHASECHK.TRANS64.TRYWAIT P0, [R0+URZ], R3 ;  /* 0x00000003000075a7 */ /* 0x0022a400080011ff */
[----:B--2---:R-:W-:Y:S05]  /*6b00*/  @!P0 NANOSLEEP.SYNCS 0x989680 ;  /* 0x009896800000895d */ /* 0x004fea0003900000 */
[----:B------:R-:W2:Y:S02]  /*6b10*/  @!P0 SYNCS.PHASECHK.TRANS64 P0, [R0+URZ], R3 ;  /* 0x00000003000085a7 */ /* 0x000ea400080010ff */
[----:B--2---:R-:W-:Y:S05]  /*6b20*/  @!P0 BRA `(.L_x_133) ;  /* 0xfffffffc00f08947 */ /* 0x004fea000383ffff */
[----:B------:R-:W-:Y:S05]  /*6b30*/  BRA `(.L_x_134) ;  /* 0xffffffd000087947 */ /* 0x000fea000383ffff */
.L_x_70:
[----:B--2---:R2:W3:Y:S02]  /*6b40*/  SYNCS.PHASECHK.TRANS64.TRYWAIT P0, [R0+URZ+0x90], R3 ;  /* 0x00009003000075a7 */ /* 0x0044e400080011ff */
[----:B---3--:R-:W-:Y:S05]  /*6b50*/  @!P0 NANOSLEEP.SYNCS 0x989680 ;  /* 0x009896800000895d */ /* 0x008fea0003900000 */
[----:B------:R-:W3:Y:S02]  /*6b60*/  @!P0 SYNCS.PHASECHK.TRANS64 P0, [R0+URZ+0x90], R3 ;  /* 0x00009003000085a7 */ /* 0x000ee400080010ff */
[----:B---3--:R-:W-:Y:S05]  /*6b70*/  @!P0 BRA `(.L_x_70) ;  /* 0xfffffffc00f08947 */ /* 0x008fea000383ffff */
[----:B------:R-:W-:Y:S05]  /*6b80*/  BRA `(.L_x_135) ;  /* 0xffffffd400007947 */ /* 0x000fea000383ffff */
.L_x_73:
[----:B------:R-:W-:Y:S07]  /*6b90*/  MOV R0, UR7 ;  /* 0x0000000700007c02 */ /* 0x000fee0008000f00 */
.L_x_136:
[----:B--2---:R2:W3:Y:S02]  /*6ba0*/  SYNCS.PHASECHK.TRANS64.TRYWAIT P0, [R0+URZ+0x88], R3 ;  /* 0x00008803000075a7 */ /* 0x0044e400080011ff */
[----:B---3--:R-:W-:Y:S05]  /*6bb0*/  @!P0 NANOSLEEP.SYNCS 0x989680 ;  /* 0x009896800000895d */ /* 0x008fea0003900000 */
[----:B------:R-:W3:Y:S02]  /*6bc0*/  @!P0 SYNCS.PHASECHK.TRANS64 P0, [R0+URZ+0x88], R3 ;  /* 0x00008803000085a7 */ /* 0x000ee400080010ff */
[----:B---3--:R-:W-:Y:S05]  /*6bd0*/  @!P0 BRA `(.L_x_136) ;  /* 0xfffffffc00f08947 */ /* 0x008fea000383ffff */
[----:B------:R-:W-:Y:S05]  /*6be0*/  BRA `(.L_x_72) ;  /* 0xffffffd400e87947 */ /* 0x000fea000383ffff */
.L_x_76:
[----:B------:R-:W-:Y:S07]  /*6bf0*/  MOV R3, UR13 ;  /* 0x0000000d00037c02 */ /* 0x000fee0008000f00 */
.L_x_137:
[----:B-1----:R1:W2:Y:S02]  /*6c00*/  SYNCS.PHASECHK.TRANS64.TRYWAIT P2, [R3+URZ+0x70], R12 ;  /* 0x0000700c030075a7 */ /* 0x0022a400080411ff */
[----:B--2---:R-:W-:Y:S05]  /*6c10*/  @!P2 NANOSLEEP.SYNCS 0x989680 ;  /* 0x009896800000a95d */ /* 0x004fea0003900000 */
[----:B------:R-:W2:Y:S02]  /*6c20*/  @!P2 SYNCS.PHASECHK.TRANS64 P2, [R3+URZ+0x70], R12 ;  /* 0x0000700c0300a5a7 */ /* 0x000ea400080410ff */
[----:B--2---:R-:W-:Y:S05]  /*6c30*/  @!P2 BRA `(.L_x_137) ;  /* 0xfffffffc00f0a947 */ /* 0x004fea000383ffff */
[----:B------:R-:W-:Y:S05]  /*6c40*/  BRA `(.L_x_138) ;  /* 0xffffffd800847947 */ /* 0x000fea000383ffff */
.L_x_78:
[----:B------:R-:W-:-:S07]  /*6c50*/  MOV R0, UR4 ;  /* 0x0000000400007c02 */ /* 0x000fce0008000f00 */
.L_x_139:
[----:B-1----:R1:W3:Y:S02]  /*6c60*/  SYNCS.PHASECHK.TRANS64.TRYWAIT P0, [R0+URZ], R3 ;  /* 0x00000003000075a7 */ /* 0x0022e400080011ff */
[----:B---3--:R-:W-:Y:S05]  /*6c70*/  @!P0 NANOSLEEP.SYNCS 0x989680 ;  /* 0x009896800000895d */ /* 0x008fea0003900000 */
[----:B------:R-:W3:Y:S02]  /*6c80*/  @!P0 SYNCS.PHASECHK.TRANS64 P0, [R0+URZ], R3 ;  /* 0x00000003000085a7 */ /* 0x000ee400080010ff */
[----:B---3--:R-:W-:Y:S05]  /*6c90*/  @!P0 BRA `(.L_x_139) ;  /* 0xfffffffc00f08947 */ /* 0x008fea000383ffff */
[----:B------:R-:W-:Y:S05]  /*6ca0*/  BRA `(.L_x_140) ;  /* 0xffffffdc00207947 */ /* 0x000fea000383ffff */
.L_x_80:
[----:B--2---:R2:W4:Y:S02]  /*6cb0*/  SYNCS.PHASECHK.TRANS64.TRYWAIT P0, [R0+URZ+0x90], R3 ;  /* 0x00009003000075a7 */ /* 0x00452400080011ff */
[----:B----4-:R-:W-:Y:S05]  /*6cc0*/  @!P0 NANOSLEEP.SYNCS 0x989680 ;  /* 0x009896800000895d */ /* 0x010fea0003900000 */
[----:B------:R-:W4:Y:S02]  /*6cd0*/  @!P0 SYNCS.PHASECHK.TRANS64 P0, [R0+URZ+0x90], R3 ;  /* 0x00009003000085a7 */ /* 0x000f2400080010ff */
[----:B----4-:R-:W-:Y:S05]  /*6ce0*/  @!P0 BRA `(.L_x_80) ;  /* 0xfffffffc00f08947 */ /* 0x010fea000383ffff */
[----:B------:R-:W-:Y:S05]  /*6cf0*/  BRA `(.L_x_141) ;  /* 0xffffffdc00f47947 */ /* 0x000fea000383ffff */
.L_x_90:
[----:B-1----:R1:W2:Y:S02]  /*6d00*/  SYNCS.PHASECHK.TRANS64.TRYWAIT P0, [R3+URZ+0x60], R0 ;  /* 0x00006000030075a7 */ /* 0x0022a400080011ff */
[----:B--2---:R-:W-:Y:S05]  /*6d10*/  @!P0 NANOSLEEP.SYNCS 0x989680 ;  /* 0x009896800000895d */ /* 0x004fea0003900000 */
[----:B------:R-:W2:Y:S02]  /*6d20*/  @!P0 SYNCS.PHASECHK.TRANS64 P0, [R3+URZ+0x60], R0 ;  /* 0x00006000030085a7 */ /* 0x000ea400080010ff */
[----:B--2---:R-:W-:Y:S05]  /*6d30*/  @!P0 BRA `(.L_x_90) ;  /* 0xfffffffc00f08947 */ /* 0x004fea000383ffff */
[----:B------:R-:W-:Y:S05]  /*6d40*/  BRA `(.L_x_89) ;  /* 0xffffffe800ec7947 */ /* 0x000fea000383ffff */
.L_x_92:
[----:B------:R1:W1:Y:S02]  /*6d50*/  SYNCS.PHASECHK.TRANS64.TRYWAIT P1, [R65+URZ+0xb0], R4 ;  /* 0x0000b004410075a7 */ /* 0x00026400080211ff */
[----:B-1----:R-:W-:Y:S05]  /*6d60*/  @!P1 NANOSLEEP.SYNCS 0x989680 ;  /* 0x009896800000995d */ /* 0x002fea0003900000 */
[----:B------:R-:W1:Y:S02]  /*6d70*/  @!P1 SYNCS.PHASECHK.TRANS64 P1, [R65+URZ+0xb0], R4 ;  /* 0x0000b004410095a7 */ /* 0x000e6400080210ff */
[----:B-1----:R-:W-:Y:S05]  /*6d80*/  @!P1 BRA `(.L_x_92) ;  /* 0xfffffffc00f09947 */ /* 0x002fea000383ffff */
[----:B------:R-:W-:Y:S05]  /*6d90*/  BRA `(.L_x_91) ;  /* 0xffffffec00007947 */ /* 0x000fea000383ffff */
        .weak           $__internal_0_$__cuda_sm10x_tcgen05_guardrail_trap_col_being_dealloced_not_returned_by_alloc
        .type           $__internal_0_$__cuda_sm10x_tcgen05_guardrail_trap_col_being_dealloced_not_returned_by_alloc,@function
        .size           $__internal_0_$__cuda_sm10x_tcgen05_guardrail_trap_col_being_dealloced_not_returned_by_alloc,($__internal_1_$__cuda_sm10x_tcgen05_guardrail_trap_phase_invalid_during_alloc - $__internal_0_$__cuda_sm10x_tcgen05_guardrail_trap_col_being_dealloced_not_returned_by_alloc)
$__internal_0_$__cuda_sm10x_tcgen05_guardrail_trap_col_being_dealloced_not_returned_by_alloc:
[----:B------:R-:W-:Y:S05]  /*6da0*/  BPT.TRAP 0x1 ;  /* 0x000000040000795c */ /* 0x000fea0000300000 */
[----:B------:R-:W-:-:S04]  /*6db0*/  HFMA2 R3, -RZ, RZ, 0, 0 ;  /* 0x00000000ff037431 */ /* 0x000fc800000001ff */
[----:B------:R-:W-:Y:S05]  /*6dc0*/  RET.REL.NODEC R2 `(_ZN7cutlass13device_kernelINS_4gemm6kernel13GemmUniversalIN4cute5tupleIJiiiiEEENS1_10collective13CollectiveMmaINS1_35MainloopSm100TmaUmmaWarpSpecializedILi6ELi2ELi4ENS5_IJNS4_1CILi1EEESB_SB_EEEEENS5_IJNSA_ILi128EEENSA_ILi16EEESE_EEENS_10bfloat16_tENS5_IJlSB_lEEESH_SI_NS4_8TiledMMAINS4_8MMA_AtomIJNS4_20SM100_MMA_F16BF16_SSISH_SH_fLi128ELi16ELNS4_4UMMA5MajorE0ELSN_0ELNSM_7ScaleInE0ELSO_0EEEEEENS4_6LayoutISC_NS5_IJNSA_ILi0EEESS_SS_EEEEENS5_IJNS4_10UnderscoreESV_SV_EEEEENS4_13SM90_TMA_LOADENS4_14ComposedLayoutINS4_7SwizzleILi3ELi4ELi3EEENS4_18smem_ptr_flag_bitsILi16EEENSR_INS5_IJNSA_ILi8EEENSA_ILi64EEEEEENS5_IJS15_SB_EEEEEEEvNS4_8identityESY_S19_vS1A_EENS_8epilogue10collective18CollectiveEpilogueINS1C_23Sm100TmaWarpSpecializedILi2ELi1ELi16ELb1ELb0EEEJSG_NS5_IJNSR_ISE_SB_EENSR_ISF_SB_EEEEESH_SI_SH_SI_NS1C_6fusion15FusionCallbacksIS1G_NS1K_17LinearCombinationISH_fSH_fLNS_15FloatRoundStyleE2EEESG_S1J_JEEENS4_5SM1004TMEM4LOAD26SM100_TMEM_LOAD_32dp32b16xESY_NSZ_INS10_ILi1ELi4ELi3EEES13_NSR_INS5_IJS14_SF_EEENS5_IJSF_SB_EEEEEEENS4_39AutoVectorizingCopyWithAssumedAlignmentILi128EEENS4_14SM90_TMA_STOREES1Y_S20_S20_EEEvvEEEEvNT_6ParamsE) ;  /* 0xffffff90028c7950 */ /* 0x000fea0003c3ffff */
        .weak           $__internal_1_$__cuda_sm10x_tcgen05_guardrail_trap_phase_invalid_during_alloc
        .type           $__internal_1_$__cuda_sm10x_tcgen05_guardrail_trap_phase_invalid_during_alloc,@function
        .size           $__internal_1_$__cuda_sm10x_tcgen05_guardrail_trap_phase_invalid_during_alloc,($__internal_2_$__cuda_sm10x_tcgen05_guardrail_trap_unallocated_columns_being_dealloced - $__internal_1_$__cuda_sm10x_tcgen05_guardrail_trap_phase_invalid_during_alloc)
$__internal_1_$__cuda_sm10x_tcgen05_guardrail_trap_phase_invalid_during_alloc:
[----:B------:R-:W-:Y:S05]  /*6dd0*/  BPT.TRAP 0x1 ;  /* 0x000000040000795c */ /* 0x000fea0000300000 */
[----:B------:R-:W-:-:S04]  /*6de0*/  MOV R3, 0x0 ;  /* 0x0000000000037802 */ /* 0x000fc80000000f00 */
[----:B------:R-:W-:Y:S05]  /*6df0*/  RET.REL.NODEC R2 `(_ZN7cutlass13device_kernelINS_4gemm6kernel13GemmUniversalIN4cute5tupleIJiiiiEEENS1_10collective13CollectiveMmaINS1_35MainloopSm100TmaUmmaWarpSpecializedILi6ELi2ELi4ENS5_IJNS4_1CILi1EEESB_SB_EEEEENS5_IJNSA_ILi128EEENSA_ILi16EEESE_EEENS_10bfloat16_tENS5_IJlSB_lEEESH_SI_NS4_8TiledMMAINS4_8MMA_AtomIJNS4_20SM100_MMA_F16BF16_SSISH_SH_fLi128ELi16ELNS4_4UMMA5MajorE0ELSN_0ELNSM_7ScaleInE0ELSO_0EEEEEENS4_6LayoutISC_NS5_IJNSA_ILi0EEESS_SS_EEEEENS5_IJNS4_10UnderscoreESV_SV_EEEEENS4_13SM90_TMA_LOADENS4_14ComposedLayoutINS4_7SwizzleILi3ELi4ELi3EEENS4_18smem_ptr_flag_bitsILi16EEENSR_INS5_IJNSA_ILi8EEENSA_ILi64EEEEEENS5_IJS15_SB_EEEEEEEvNS4_8identityESY_S19_vS1A_EENS_8epilogue10collective18CollectiveEpilogueINS1C_23Sm100TmaWarpSpecializedILi2ELi1ELi16ELb1ELb0EEEJSG_NS5_IJNSR_ISE_SB_EENSR_ISF_SB_EEEEESH_SI_SH_SI_NS1C_6fusion15FusionCallbacksIS1G_NS1K_17LinearCombinationISH_fSH_fLNS_15FloatRoundStyleE2EEESG_S1J_JEEENS4_5SM1004TMEM4LOAD26SM100_TMEM_LOAD_32dp32b16xESY_NSZ_INS10_ILi1ELi4ELi3EEES13_NSR_INS5_IJS14_SF_EEENS5_IJSF_SB_EEEEEEENS4_39AutoVectorizingCopyWithAssumedAlignmentILi128EEENS4_14SM90_TMA_STOREES1Y_S20_S20_EEEvvEEEEvNT_6ParamsE) ;  /* 0xffffff9002807950 */ /* 0x000fea0003c3ffff */
        .weak           $__internal_2_$__cuda_sm10x_tcgen05_guardrail_trap_unallocated_columns_being_dealloced
        .type           $__internal_2_$__cuda_sm10x_tcgen05_guardrail_trap_unallocated_columns_being_dealloced,@function
        .size           $__internal_2_$__cuda_sm10x_tcgen05_guardrail_trap_unallocated_columns_being_dealloced,(.L_x_143 - $__internal_2_$__cuda_sm10x_tcgen05_guardrail_trap_unallocated_columns_being_dealloced)
$__internal_2_$__cuda_sm10x_tcgen05_guardrail_trap_unallocated_columns_being_dealloced:
[----:B------:R-:W-:Y:S05]  /*6e00*/  BPT.TRAP 0x1 ;  /* 0x000000040000795c */ /* 0x000fea0000300000 */
[----:B------:R-:W-:-:S04]  /*6e10*/  HFMA2 R3, -RZ, RZ, 0, 0 ;  /* 0x00000000ff037431 */ /* 0x000fc800000001ff */
[----:B------:R-:W-:Y:S05]  /*6e20*/  RET.REL.NODEC R2 `(_ZN7cutlass13device_kernelINS_4gemm6kernel13GemmUniversalIN4cute5tupleIJiiiiEEENS1_10collective13CollectiveMmaINS1_35MainloopSm100TmaUmmaWarpSpecializedILi6ELi2ELi4ENS5_IJNS4_1CILi1EEESB_SB_EEEEENS5_IJNSA_ILi128EEENSA_ILi16EEESE_EEENS_10bfloat16_tENS5_IJlSB_lEEESH_SI_NS4_8TiledMMAINS4_8MMA_AtomIJNS4_20SM100_MMA_F16BF16_SSISH_SH_fLi128ELi16ELNS4_4UMMA5MajorE0ELSN_0ELNSM_7ScaleInE0ELSO_0EEEEEENS4_6LayoutISC_NS5_IJNSA_ILi0EEESS_SS_EEEEENS5_IJNS4_10UnderscoreESV_SV_EEEEENS4_13SM90_TMA_LOADENS4_14ComposedLayoutINS4_7SwizzleILi3ELi4ELi3EEENS4_18smem_ptr_flag_bitsILi16EEENSR_INS5_IJNSA_ILi8EEENSA_ILi64EEEEEENS5_IJS15_SB_EEEEEEEvNS4_8identityESY_S19_vS1A_EENS_8epilogue10collective18CollectiveEpilogueINS1C_23Sm100TmaWarpSpecializedILi2ELi1ELi16ELb1ELb0EEEJSG_NS5_IJNSR_ISE_SB_EENSR_ISF_SB_EEEEESH_SI_SH_SI_NS1C_6fusion15FusionCallbacksIS1G_NS1K_17LinearCombinationISH_fSH_fLNS_15FloatRoundStyleE2EEESG_S1J_JEEENS4_5SM1004TMEM4LOAD26SM100_TMEM_LOAD_32dp32b16xESY_NSZ_INS10_ILi1ELi4ELi3EEES13_NSR_INS5_IJS14_SF_EEENS5_IJSF_SB_EEEEEEENS4_39AutoVectorizingCopyWithAssumedAlignmentILi128EEENS4_14SM90_TMA_STOREES1Y_S20_S20_EEEvvEEEEvNT_6ParamsE) ;  /* 0xffffff9002747950 */ /* 0x000fea0003c3ffff */
.L_x_142:
[----:B------:R-:W-:-:S00]  /*6e30*/  BRA `(.L_x_142) ;  /* 0xfffffffc00fc7947 */ /* 0x000fc0000383ffff */
[----:B------:R-:W-:-:S00]  /*6e40*/  NOP ;  /* 0x0000000000007918 */ /* 0x000fc00000000000 */
        /* <DEDUP_REMOVED lines=11> */
.L_x_143:


//--------------------- .nv.global.init           --------------------------
	.section	.nv.global.init,"aw",@progbits
.nv.global.init:
	.type		$str$27,@object
	.size		$str$27,($str$28 - $str$27)
$str$27:
        /*0000*/ 	.byte	0x28, 0x61, 0x64, 0x64, 0x72, 0x65, 0x73, 0x73, 0x20, 0x26, 0x20, 0x6d, 0x61, 0x73, 0x6b, 0x29
        /*0010*/ 	.byte	0x20, 0x3d, 0x3d, 0x20, 0x30, 0x00
	.type		$str$28,@object
	.size		$str$28,($str$26 - $str$28)
$str$28:
        /*0016*/ 	.byte	0x2f, 0x74, 0x6d, 0x70, 0x2f, 0x63, 0x75, 0x74, 0x6c, 0x61, 0x73, 0x73, 0x5f, 0x73, 0x77, 0x65
        /*0026*/ 	.byte	0x65, 0x70, 0x5f, 0x73, 0x72, 0x63, 0x2f, 0x69, 0x6e, 0x63, 0x6c, 0x75, 0x64, 0x65, 0x2f, 0x63
        /*0036*/ 	.byte	0x75, 0x74, 0x65, 0x2f, 0x70, 0x6f, 0x69, 0x6e, 0x74, 0x65, 0x72, 0x5f, 0x66, 0x6c, 0x61, 0x67
        /*0046*/ 	.byte	0x67, 0x65, 0x64, 0x2e, 0x68, 0x70, 0x70, 0x00
	.type		$str$26,@object
	.size		$str$26,($str$25 - $str$26)
$str$26:
        /*004e*/ 	.byte	0x2f, 0x74, 0x6d, 0x70, 0x2f, 0x63, 0x75, 0x74, 0x6c, 0x61, 0x73, 0x73, 0x5f, 0x73, 0x77, 0x65
        /*005e*/ 	.byte	0x65, 0x70, 0x5f, 0x73, 0x72, 0x63, 0x2f, 0x69, 0x6e, 0x63, 0x6c, 0x75, 0x64, 0x65, 0x2f, 0x63
        /*006e*/ 	.byte	0x75, 0x74, 0x65, 0x2f, 0x61, 0x74, 0x6f, 0x6d, 0x2f, 0x63, 0x6f, 0x70, 0x79, 0x5f, 0x74, 0x72
        /*007e*/ 	.byte	0x61, 0x69, 0x74, 0x73, 0x5f, 0x73, 0x6d, 0x31, 0x30, 0x30, 0x2e, 0x68, 0x70, 0x70, 0x00
	.type		$str$25,@object
	.size		$str$25,(__unnamed_1 - $str$25)
$str$25:
        /*008d*/ 	.byte	0x28, 0x28, 0x75, 0x69, 0x6e, 0x74, 0x33, 0x32, 0x5f, 0x74, 0x28, 0x74, 0x68, 0x72, 0x65, 0x61
        /*009d*/ 	.byte	0x64, 0x49, 0x64, 0x78, 0x2e, 0x78, 0x29, 0x20, 0x2f, 0x20, 0x33, 0x32, 0x29, 0x20, 0x25, 0x20
        /*00ad*/ 	.byte	0x34, 0x29, 0x20, 0x3d, 0x3d, 0x20, 0x28, 0x28, 0x28, 0x74, 0x6d, 0x65, 0x6d, 0x5f, 0x61, 0x64
        /*00bd*/ 	.byte	0x64, 0x72, 0x20, 0x3e, 0x3e, 0x20, 0x31, 0x36, 0x29, 0x20, 0x2f, 0x20, 0x33, 0x32, 0x29, 0x20
        /*00cd*/ 	.byte	0x25, 0x20, 0x34, 0x29, 0x00
	.type		__unnamed_1,@object
	.size		__unnamed_1,(__unnamed_2 - __unnamed_1)
__unnamed_1:
        /*00d2*/ 	.byte	0x61, 0x75, 0x74, 0x6f, 0x20, 0x63, 0x75, 0x74, 0x65, 0x3a, 0x3a, 0x61, 0x73, 0x5f, 0x70, 0x6f
        /* <DEDUP_REMOVED lines=24> */
        /*0262*/ 	.byte	0x32, 0x30, 0x34, 0x38, 0x3e, 0x3e, 0x3e, 0x3e, 0x5d, 0x00
	.type		__unnamed_2,@object
	.size		__unnamed_2,(.L_2 - __unnamed_2)
__unnamed_2:
        /* <DEDUP_REMOVED lines=40> */
        /*04ec*/ 	.byte	0x3a, 0x3a, 0x43, 0x3c, 0x30, 0x3e, 0x3e, 0x3e, 0x3e, 0x5d, 0x00
.L_2:


//--------------------- .nv.shared._ZN7cutlass13device_kernelINS_4gemm6kernel13GemmUniversalIN4cute5tupleIJiiiiEEENS1_10collective13CollectiveMmaINS1_35MainloopSm100TmaUmmaWarpSpecializedILi6ELi2ELi4ENS5_IJNS4_1CILi1EEESB_SB_EEEEENS5_IJNSA_ILi128EEENSA_ILi16EEESE_EEENS_10bfloat16_tENS5_IJlSB_lEEESH_SI_NS4_8TiledMMAINS4_8MMA_AtomIJNS4_20SM100_MMA_F16BF16_SSISH_SH_fLi128ELi16ELNS4_4UMMA5MajorE0ELSN_0ELNSM_7ScaleInE0ELSO_0EEEEEENS4_6LayoutISC_NS5_IJNSA_ILi0EEESS_SS_EEEEENS5_IJNS4_10UnderscoreESV_SV_EEEEENS4_13SM90_TMA_LOADENS4_14ComposedLayoutINS4_7SwizzleILi3ELi4ELi3EEENS4_18smem_ptr_flag_bitsILi16EEENSR_INS5_IJNSA_ILi8EEENSA_ILi64EEEEEENS5_IJS15_SB_EEEEEEEvNS4_8identityESY_S19_vS1A_EENS_8epilogue10collective18CollectiveEpilogueINS1C_23Sm100TmaWarpSpecializedILi2ELi1ELi16ELb1ELb0EEEJSG_NS5_IJNSR_ISE_SB_EENSR_ISF_SB_EEEEESH_SI_SH_SI_NS1C_6fusion15FusionCallbacksIS1G_NS1K_17LinearCombinationISH_fSH_fLNS_15FloatRoundStyleE2EEESG_S1J_JEEENS4_5SM1004TMEM4LOAD26SM100_TMEM_LOAD_32dp32b16xESY_NSZ_INS10_ILi1ELi4ELi3EEES13_NSR_INS5_IJS14_SF_EEENS5_IJSF_SB_EEEEEEENS4_39AutoVectorizingCopyWithAssumedAlignmentILi128EEENS4_14SM90_TMA_STOREES1Y_S20_S20_EEEvvEEEEvNT_6ParamsE --------------------------
	.section	.nv.shared._ZN7cutlass13device_kernelINS_4gemm6kernel13GemmUniversalIN4cute5tupleIJiiiiEEENS1_10collective13CollectiveMmaINS1_35MainloopSm100TmaUmmaWarpSpecializedILi6ELi2ELi4ENS5_IJNS4_1CILi1EEESB_SB_EEEEENS5_IJNSA_ILi128EEENSA_ILi16EEESE_EEENS_10bfloat16_tENS5_IJlSB_lEEESH_SI_NS4_8TiledMMAINS4_8MMA_AtomIJNS4_20SM100_MMA_F16BF16_SSISH_SH_fLi128ELi16ELNS4_4UMMA5MajorE0ELSN_0ELNSM_7ScaleInE0ELSO_0EEEEEENS4_6LayoutISC_NS5_IJNSA_ILi0EEESS_SS_EEEEENS5_IJNS4_10UnderscoreESV_SV_EEEEENS4_13SM90_TMA_LOADENS4_14ComposedLayoutINS4_7SwizzleILi3ELi4ELi3EEENS4_18smem_ptr_flag_bitsILi16EEENSR_INS5_IJNSA_ILi8EEENSA_ILi64EEEEEENS5_IJS15_SB_EEEEEEEvNS4_8identityESY_S19_vS1A_EENS_8epilogue10collective18CollectiveEpilogueINS1C_23Sm100TmaWarpSpecializedILi2ELi1ELi16ELb1ELb0EEEJSG_NS5_IJNSR_ISE_SB_EENSR_ISF_SB_EEEEESH_SI_SH_SI_NS1C_6fusion15FusionCallbacksIS1G_NS1K_17LinearCombinationISH_fSH_fLNS_15FloatRoundStyleE2EEESG_S1J_JEEENS4_5SM1004TMEM4LOAD26SM100_TMEM_LOAD_32dp32b16xESY_NSZ_INS10_ILi1ELi4ELi3EEES13_NSR_INS5_IJS14_SF_EEENS5_IJSF_SB_EEEEEEENS4_39AutoVectorizingCopyWithAssumedAlignmentILi128EEENS4_14SM90_TMA_STOREES1Y_S20_S20_EEEvvEEEEvNT_6ParamsE,"aw",@nobits
	.sectionflags	@""
	.align	16
	.zero		1024


//--------------------- .nv.shared.reserved.0     --------------------------
	.section	.nv.shared.reserved.0,"aw",@nobits
	.weak		__nv_reservedSMEM_offset_0_alias
	.size		__nv_reservedSMEM_offset_0_alias, 0, 64
	.other		__nv_reservedSMEM_offset_0_alias,@"STO_CUDA_RESERVED_SHARED STV_DEFAULT"
__nv_reservedSMEM_offset_0_alias:
	.zero		0
.nv.shared.reserved.0:
	.zero		64
	.weak		__nv_reservedSMEM_tcgen05_partition
	.type		__nv_reservedSMEM_tcgen05_partition,@object
	.size		__nv_reservedSMEM_tcgen05_partition,(.L_0 - __nv_reservedSMEM_tcgen05_partition)
__nv_reservedSMEM_tcgen05_partition:
	.zero		32
.L_0:


//--------------------- .nv.global                --------------------------
	.section	.nv.global,"aw",@nobits
.nv.global:
	.type		_ZN40_INTERNAL_1068378b_4_k_cu_32b75436_138294cute1_E,@object
	.size		_ZN40_INTERNAL_1068378b_4_k_cu_32b75436_138294cute1_E,(_ZN40_INTERNAL_1068378b_4_k_cu_32b75436_138294cuda3std3__45__cpo6cbeginE - _ZN40_INTERNAL_1068378b_4_k_cu_32b75436_138294cute1_E)
_ZN40_INTERNAL_1068378b_4_k_cu_32b75436_138294cute1_E:
	.zero		1
	.type		_ZN40_INTERNAL_1068378b_4_k_cu_32b75436_138294cuda3std3__45__cpo6cbeginE,@object
	.size		_ZN40_INTERNAL_1068378b_4_k_cu_32b75436_138294cuda3std3__45__cpo6cbeginE,(_ZN40_INTERNAL_1068378b_4_k_cu_32b75436_138294cuda3std3__48in_placeE - _ZN40_INTERNAL_1068378b_4_k_cu_32b75436_138294cuda3std3__45__cpo6cbeginE)
_ZN40_INTERNAL_1068378b_4_k_cu_32b75436_138294cuda3std3__45__cpo6cbeginE:
	.zero		1
	.type		_ZN40_INTERNAL_1068378b_4_k_cu_32b75436_138294cuda3std3__48in_placeE,@object
	.size		_ZN40_INTERNAL_1068378b_4_k_cu_32b75436_138294cuda3std3__48in_placeE,(_ZN40_INTERNAL_1068378b_4_k_cu_32b75436_138294cuda3std6ranges3__45__cpo9iter_moveE - _ZN40_INTERNAL_1068378b_4_k_cu_32b75436_138294cuda3std3__48in_placeE)
_ZN40_INTERNAL_1068378b_4_k_cu_32b75436_138294cuda3std3__48in_placeE:
	.zero		1
	.type		_ZN40_INTERNAL_1068378b_4_k_cu_32b75436_138294cuda3std6ranges3__45__cpo9iter_moveE,@object
	.size		_ZN40_INTERNAL_1068378b_4_k_cu_32b75436_138294cuda3std6ranges3__45__cpo9iter_moveE,(_ZN40_INTERNAL_1068378b_4_k_cu_32b75436_138294cuda3std3__45__cpo5beginE - _ZN40_INTERNAL_1068378b_4_k_cu_32b75436_138294cuda3std6ranges3__45__cpo9iter_moveE)
_ZN40_INTERNAL_1068378b_4_k_cu_32b75436_138294cuda3std6ranges3__45__cpo9iter_moveE:
	.zero		1
	.type		_ZN40_INTERNAL_1068378b_4_k_cu_32b75436_138294cuda3std3__45__cpo5beginE,@object
	.size		_ZN40_INTERNAL_1068378b_4_k_cu_32b75436_138294cuda3std3__45__cpo5beginE,(_ZN40_INTERNAL_1068378b_4_k_cu_32b75436_138294cuda3std3__442_GLOBAL__N__1068378b_4_k_cu_32b75436_138296ignoreE - _ZN40_INTERNAL_1068378b_4_k_cu_32b75436_138294cuda3std3__45__cpo5beginE)
_ZN40_INTERNAL_1068378b_4_k_cu_32b75436_138294cuda3std3__45__cpo5beginE:
	.zero		1
	.type		_ZN40_INTERNAL_1068378b_4_k_cu_32b75436_138294cuda3std3__442_GLOBAL__N__1068378b_4_k_cu_32b75436_138296ignoreE,@object
	.size		_ZN40_INTERNAL_1068378b_4_k_cu_32b75436_138294cuda3std3__442_GLOBAL__N__1068378b_4_k_cu_32b75436_138296ignoreE,(_ZN40_INTERNAL_1068378b_4_k_cu_32b75436_138294cute7productE - _ZN40_INTERNAL_1068378b_4_k_cu_32b75436_138294cuda3std3__442_GLOBAL__N__1068378b_4_k_cu_32b75436_138296ignoreE)
_ZN40_INTERNAL_1068378b_4_k_cu_32b75436_138294cuda3std3__442_GLOBAL__N__1068378b_4_k_cu_32b75436_138296ignoreE:
	.zero		1
	.type		_ZN40_INTERNAL_1068378b_4_k_cu_32b75436_138294cute7productE,@object
	.size		_ZN40_INTERNAL_1068378b_4_k_cu_32b75436_138294cute7productE,(_ZN40_INTERNAL_1068378b_4_k_cu_32b75436_138294cuda3std3__45__cpo3endE - _ZN40_INTERNAL_1068378b_4_k_cu_32b75436_138294cute7productE)
_ZN40_INTERNAL_1068378b_4_k_cu_32b75436_138294cute7productE:
	.zero		1
	.type		_ZN40_INTERNAL_1068378b_4_k_cu_32b75436_138294cuda3std3__45__cpo3endE,@object
	.size		_ZN40_INTERNAL_1068378b_4_k_cu_32b75436_138294cuda3std3__45__cpo3endE,(_ZN40_INTERNAL_1068378b_4_k_cu_32b75436_138294cuda3std3__419piecewise_constructE - _ZN40_INTERNAL_1068378b_4_k_cu_32b75436_138294cuda3std3__45__cpo3endE)
_ZN40_INTERNAL_1068378b_4_k_cu_32b75436_138294cuda3std3__45__cpo3endE:
	.zero		1
	.type		_ZN40_INTERNAL_1068378b_4_k_cu_32b75436_138294cuda3std3__419piecewise_constructE,@object
	.size		_ZN40_INTERNAL_1068378b_4_k_cu_32b75436_138294cuda3std3__419piecewise_constructE,(_ZN40_INTERNAL_1068378b_4_k_cu_32b75436_138294cuda3std3__45__cpo4cendE - _ZN40_INTERNAL_1068378b_4_k_cu_32b75436_138294cuda3std3__419piecewise_constructE)
_ZN40_INTERNAL_1068378b_4_k_cu_32b75436_138294cuda3std3__419piecewise_constructE:
	.zero		1
	.type		_ZN40_INTERNAL_1068378b_4_k_cu_32b75436_138294cuda3std3__45__cpo4cendE,@object
	.size		_ZN40_INTERNAL_1068378b_4_k_cu_32b75436_138294cuda3std3__45__cpo4cendE,(_ZN40_INTERNAL_1068378b_4_k_cu_32b75436_138294cuda3std6ranges3__45__cpo4swapE - _ZN40_INTERNAL_1068378b_4_k_cu_32b75436_138294cuda3std3__45__cpo4cendE)
_ZN40_INTERNAL_1068378b_4_k_cu_32b75436_138294cuda3std3__45__cpo4cendE:
	.zero		1
	.type		_ZN40_INTERNAL_1068378b_4_k_cu_32b75436_138294cuda3std6ranges3__45__cpo4swapE,@object
	.size		_ZN40_INTERNAL_1068378b_4_k_cu_32b75436_138294cuda3std6ranges3__45__cpo4swapE,(.L_10 - _ZN40_INTERNAL_1068378b_4_k_cu_32b75436_138294cuda3std6ranges3__45__cpo4swapE)
_ZN40_INTERNAL_1068378b_4_k_cu_32b75436_138294cuda3std6ranges3__45__cpo4swapE:
	.zero		1
.L_10:


//--------------------- .nv.constant0._ZN7cutlass13device_kernelINS_4gemm6kernel13GemmUniversalIN4cute5tupleIJiiiiEEENS1_10collective13CollectiveMmaINS1_35MainloopSm100TmaUmmaWarpSpecializedILi6ELi2ELi4ENS5_IJNS4_1CILi1EEESB_SB_EEEEENS5_IJNSA_ILi128EEENSA_ILi16EEESE_EEENS_10bfloat16_tENS5_IJlSB_lEEESH_SI_NS4_8TiledMMAINS4_8MMA_AtomIJNS4_20SM100_MMA_F16BF16_SSISH_SH_fLi128ELi16ELNS4_4UMMA5MajorE0ELSN_0ELNSM_7ScaleInE0ELSO_0EEEEEENS4_6LayoutISC_NS5_IJNSA_ILi0EEESS_SS_EEEEENS5_IJNS4_10UnderscoreESV_SV_EEEEENS4_13SM90_TMA_LOADENS4_14ComposedLayoutINS4_7SwizzleILi3ELi4ELi3EEENS4_18smem_ptr_flag_bitsILi16EEENSR_INS5_IJNSA_ILi8EEENSA_ILi64EEEEEENS5_IJS15_SB_EEEEEEEvNS4_8identityESY_S19_vS1A_EENS_8epilogue10collective18CollectiveEpilogueINS1C_23Sm100TmaWarpSpecializedILi2ELi1ELi16ELb1ELb0EEEJSG_NS5_IJNSR_ISE_SB_EENSR_ISF_SB_EEEEESH_SI_SH_SI_NS1C_6fusion15FusionCallbacksIS1G_NS1K_17LinearCombinationISH_fSH_fLNS_15FloatRoundStyleE2EEESG_S1J_JEEENS4_5SM1004TMEM4LOAD26SM100_TMEM_LOAD_32dp32b16xESY_NSZ_INS10_ILi1ELi4ELi3EEES13_NSR_INS5_IJS14_SF_EEENS5_IJSF_SB_EEEEEEENS4_39AutoVectorizingCopyWithAssumedAlignmentILi128EEENS4_14SM90_TMA_STOREES1Y_S20_S20_EEEvvEEEEvNT_6ParamsE --------------------------
	.section	.nv.constant0._ZN7cutlass13device_kernelINS_4gemm6kernel13GemmUniversalIN4cute5tupleIJiiiiEEENS1_10collective13CollectiveMmaINS1_35MainloopSm100TmaUmmaWarpSpecializedILi6ELi2ELi4ENS5_IJNS4_1CILi1EEESB_SB_EEEEENS5_IJNSA_ILi128EEENSA_ILi16EEESE_EEENS_10bfloat16_tENS5_IJlSB_lEEESH_SI_NS4_8TiledMMAINS4_8MMA_AtomIJNS4_20SM100_MMA_F16BF16_SSISH_SH_fLi128ELi16ELNS4_4UMMA5MajorE0ELSN_0ELNSM_7ScaleInE0ELSO_0EEEEEENS4_6LayoutISC_NS5_IJNSA_ILi0EEESS_SS_EEEEENS5_IJNS4_10UnderscoreESV_SV_EEEEENS4_13SM90_TMA_LOADENS4_14ComposedLayoutINS4_7SwizzleILi3ELi4ELi3EEENS4_18smem_ptr_flag_bitsILi16EEENSR_INS5_IJNSA_ILi8EEENSA_ILi64EEEEEENS5_IJS15_SB_EEEEEEEvNS4_8identityESY_S19_vS1A_EENS_8epilogue10collective18CollectiveEpilogueINS1C_23Sm100TmaWarpSpecializedILi2ELi1ELi16ELb1ELb0EEEJSG_NS5_IJNSR_ISE_SB_EENSR_ISF_SB_EEEEESH_SI_SH_SI_NS1C_6fusion15FusionCallbacksIS1G_NS1K_17LinearCombinationISH_fSH_fLNS_15FloatRoundStyleE2EEESG_S1J_JEEENS4_5SM1004TMEM4LOAD26SM100_TMEM_LOAD_32dp32b16xESY_NSZ_INS10_ILi1ELi4ELi3EEES13_NSR_INS5_IJS14_SF_EEENS5_IJSF_SB_EEEEEEENS4_39AutoVectorizingCopyWithAssumedAlignmentILi128EEENS4_14SM90_TMA_STOREES1Y_S20_S20_EEEvvEEEEvNT_6ParamsE,"a",@progbits
	.sectionflags	@""
	.align	4
.nv.constant0._ZN7cutlass13device_kernelINS_4gemm6kernel13GemmUniversalIN4cute5tupleIJiiiiEEENS1_10collective13CollectiveMmaINS1_35MainloopSm100TmaUmmaWarpSpecializedILi6ELi2ELi4ENS5_IJNS4_1CILi1EEESB_SB_EEEEENS5_IJNSA_ILi128EEENSA_ILi16EEESE_EEENS_10bfloat16_tENS5_IJlSB_lEEESH_SI_NS4_8TiledMMAINS4_8MMA_AtomIJNS4_20SM100_MMA_F16BF16_SSISH_SH_fLi128ELi16ELNS4_4UMMA5MajorE0ELSN_0ELNSM_7ScaleInE0ELSO_0EEEEEENS4_6LayoutISC_NS5_IJNSA_ILi0EEESS_SS_EEEEENS5_IJNS4_10UnderscoreESV_SV_EEEEENS4_13SM90_TMA_LOADENS4_14ComposedLayoutINS4_7SwizzleILi3ELi4ELi3EEENS4_18smem_ptr_flag_bitsILi16EEENSR_INS5_IJNSA_ILi8EEENSA_ILi64EEEEEENS5_IJS15_SB_EEEEEEEvNS4_8identityESY_S19_vS1A_EENS_8epilogue10collective18CollectiveEpilogueINS1C_23Sm100TmaWarpSpecializedILi2ELi1ELi16ELb1ELb0EEEJSG_NS5_IJNSR_ISE_SB_EENSR_ISF_SB_EEEEESH_SI_SH_SI_NS1C_6fusion15FusionCallbacksIS1G_NS1K_17LinearCombinationISH_fSH_fLNS_15FloatRoundStyleE2EEESG_S1J_JEEENS4_5SM1004TMEM4LOAD26SM100_TMEM_LOAD_32dp32b16xESY_NSZ_INS10_ILi1ELi4ELi3EEES13_NSR_INS5_IJS14_SF_EEENS5_IJSF_SB_EEEEEEENS4_39AutoVectorizingCopyWithAssumedAlignmentILi128EEENS4_14SM90_TMA_STOREES1Y_S20_S20_EEEvvEEEEvNT_6ParamsE:
	.zero		2944


//--------------------- SYMBOLS --------------------------

	.type		.nv.reservedSmem.offset0,@object
	.size		.nv.reservedSmem.offset0,0x4
	.type		.nv.reservedSmem.cap,@object
	.size		.nv.reservedSmem.cap,0x4
	.type		__assertfail,@function
